// auto-generated by cutlass_sweep.gemm — config: {"arch": "sm_90", "cluster_m": 2, "cluster_n": 1, "dtype": "fp16", "dtype_b": "fp16", "layout": "tn", "stages": 3, "tile_k": 64, "tile_m": 128, "tile_n": 128}
#include "cutlass/cutlass.h"
#include "cutlass/gemm/collective/collective_builder.hpp"
#include "cutlass/gemm/device/gemm_universal_adapter.h"
#include "cutlass/gemm/kernel/gemm_universal.hpp"
#include "cutlass/epilogue/collective/collective_builder.hpp"

using ElemA = cutlass::half_t;
using ElemB = cutlass::half_t;
using ElemCD = cutlass::half_t;
using Acc  = float;
using TileShape    = cute::Shape<cute::_128, cute::_128, cute::_64>;
using ClusterShape = cute::Shape<cute::_2, cute::_1, cute::_1>;

using CollectiveEpilogue = typename cutlass::epilogue::collective::CollectiveBuilder<
    cutlass::arch::Sm90, cutlass::arch::OpClassTensorOp,
    TileShape, ClusterShape,
    cutlass::epilogue::collective::EpilogueTileAuto,
    Acc, Acc,
    ElemCD, cutlass::layout::RowMajor, 128 / cutlass::sizeof_bits<ElemCD>::value,
    ElemCD, cutlass::layout::RowMajor, 128 / cutlass::sizeof_bits<ElemCD>::value,
    cutlass::epilogue::collective::EpilogueScheduleAuto
  >::CollectiveOp;

using CollectiveMainloop = typename cutlass::gemm::collective::CollectiveBuilder<
    cutlass::arch::Sm90, cutlass::arch::OpClassTensorOp,
    ElemA, cutlass::layout::ColumnMajor, 128 / cutlass::sizeof_bits<ElemA>::value,
    ElemB, cutlass::layout::RowMajor, 128 / cutlass::sizeof_bits<ElemB>::value,
    Acc,
    TileShape, ClusterShape,
    cutlass::gemm::collective::StageCount<3>,
    cutlass::gemm::collective::KernelScheduleAuto
  >::CollectiveOp;

using GemmKernel = cutlass::gemm::kernel::GemmUniversal<
    cute::Shape<int,int,int,int>,
    CollectiveMainloop,
    CollectiveEpilogue
>;
using Gemm = cutlass::gemm::device::GemmUniversalAdapter<GemmKernel>;

// Force the device kernel symbol into the cubin without needing a host main.
auto* _anchor = &cutlass::device_kernel<GemmKernel>;


// ===== COMPILED SASS (sm_90a) =====

	.target	sm_90a

	.elftype	@"ET_EXEC"


//--------------------- .note.nv.tkinfo           --------------------------
	.section	.note.nv.tkinfo,"",@"SHT_NOTE"
	.sectionflags	@"SHF_NOTE_NV_TKINFO"
	.tkinfo
        /*0018*/ 	.word	0x00000002
        /*0030*/ 	.string	""
        /*0030*/ 	.string	"ptxas"
        /*0030*/ 	.string	"Cuda compilation tools, release 13.0, V13.0.88"
        /*0030*/ 	.string	"Build cuda_13.0.r13.0/compiler.36424714_0"
        /*0030*/ 	.string	"-arch sm_90a -m 64 "



//--------------------- .note.nv.cuinfo           --------------------------
	.section	.note.nv.cuinfo,"",@"SHT_NOTE"
	.sectionflags	@"SHF_NOTE_NV_CUINFO"
        /*0018*/ 	.short	0x0002
        /*001a*/ 	.short	0x005a
        /*001c*/ 	.short	0x0082
	.zero		2


//--------------------- .nv.info                  --------------------------
	.section	.nv.info,"",@"SHT_CUDA_INFO"
	.align	4


	//----- nvinfo : EIATTR_REGCOUNT
	.align		4
        /*0000*/ 	.byte	0x04, 0x2f
        /*0002*/ 	.short	(.L_15 - .L_14)
	.align		4
.L_14:
        /*0004*/ 	.word	index@(_ZN7cutlass13device_kernelINS_4gemm6kernel13GemmUniversalIN4cute5tupleIJiiiiEEENS1_10collective13CollectiveMmaINS1_34MainloopSm90TmaGmmaWarpSpecializedILi3ENS5_IJNS4_1CILi2EEENSA_ILi1EEESC_EEENS1_35KernelTmaWarpSpecializedCooperativeEEENS5_IJNSA_ILi128EEESG_NSA_ILi64EEEEEENS_6half_tENS5_IJSC_llEEESJ_SK_NS4_8TiledMMAINS4_8MMA_AtomIJNS4_4SM904GMMA26MMA_64x128x16_F32F16F16_SSILNSO_5MajorE1ELSQ_1ELNSO_7ScaleInE1ELSR_1EEEEEENS4_6LayoutISD_NS5_IJSC_NSA_ILi0EEESV_EEEEENS5_IJNS4_10UnderscoreESY_SY_EEEEENS4_13SM90_TMA_LOADENS4_14ComposedLayoutINS4_7SwizzleILi3ELi4ELi3EEENS4_18smem_ptr_flag_bitsILi16EEENSU_INS5_IJSH_NSA_ILi8EEEEEENS5_IJSC_SH_EEEEEEEvNS4_8identityENS4_23SM90_TMA_LOAD_MULTICASTES1B_vS1C_EENS_8epilogue10collective6detail29Sm90TmaWarpSpecializedAdapterINS1G_15DefaultEpilogueISJ_NS5_IJlSC_lEEES1K_NS1F_6thread17LinearCombinationISJ_Li1EffLNS1L_9ScaleType4KindE0ELNS_15FloatRoundStyleE2ESJ_EENS1_15EpilogueDefaultEEEEEvvEEEEvNT_6ParamsE)
        /*0008*/ 	.word	0x000000a8


	//----- nvinfo : EIATTR_FRAME_SIZE
	.align		4
.L_15:
        /*000c*/ 	.byte	0x04, 0x11
        /*000e*/ 	.short	(.L_17 - .L_16)
	.align		4
.L_16:
        /*0010*/ 	.word	index@(_ZN7cutlass13device_kernelINS_4gemm6kernel13GemmUniversalIN4cute5tupleIJiiiiEEENS1_10collective13CollectiveMmaINS1_34MainloopSm90TmaGmmaWarpSpecializedILi3ENS5_IJNS4_1CILi2EEENSA_ILi1EEESC_EEENS1_35KernelTmaWarpSpecializedCooperativeEEENS5_IJNSA_ILi128EEESG_NSA_ILi64EEEEEENS_6half_tENS5_IJSC_llEEESJ_SK_NS4_8TiledMMAINS4_8MMA_AtomIJNS4_4SM904GMMA26MMA_64x128x16_F32F16F16_SSILNSO_5MajorE1ELSQ_1ELNSO_7ScaleInE1ELSR_1EEEEEENS4_6LayoutISD_NS5_IJSC_NSA_ILi0EEESV_EEEEENS5_IJNS4_10UnderscoreESY_SY_EEEEENS4_13SM90_TMA_LOADENS4_14ComposedLayoutINS4_7SwizzleILi3ELi4ELi3EEENS4_18smem_ptr_flag_bitsILi16EEENSU_INS5_IJSH_NSA_ILi8EEEEEENS5_IJSC_SH_EEEEEEEvNS4_8identityENS4_23SM90_TMA_LOAD_MULTICASTES1B_vS1C_EENS_8epilogue10collective6detail29Sm90TmaWarpSpecializedAdapterINS1G_15DefaultEpilogueISJ_NS5_IJlSC_lEEES1K_NS1F_6thread17LinearCombinationISJ_Li1EffLNS1L_9ScaleType4KindE0ELNS_15FloatRoundStyleE2ESJ_EENS1_15EpilogueDefaultEEEEEvvEEEEvNT_6ParamsE)
        /*0014*/ 	.word	0x00000000


	//----- nvinfo : EIATTR_MIN_STACK_SIZE
	.align		4
.L_17:
        /*0018*/ 	.byte	0x04, 0x12
        /*001a*/ 	.short	(.L_19 - .L_18)
	.align		4
.L_18:
        /*001c*/ 	.word	index@(_ZN7cutlass13device_kernelINS_4gemm6kernel13GemmUniversalIN4cute5tupleIJiiiiEEENS1_10collective13CollectiveMmaINS1_34MainloopSm90TmaGmmaWarpSpecializedILi3ENS5_IJNS4_1CILi2EEENSA_ILi1EEESC_EEENS1_35KernelTmaWarpSpecializedCooperativeEEENS5_IJNSA_ILi128EEESG_NSA_ILi64EEEEEENS_6half_tENS5_IJSC_llEEESJ_SK_NS4_8TiledMMAINS4_8MMA_AtomIJNS4_4SM904GMMA26MMA_64x128x16_F32F16F16_SSILNSO_5MajorE1ELSQ_1ELNSO_7ScaleInE1ELSR_1EEEEEENS4_6LayoutISD_NS5_IJSC_NSA_ILi0EEESV_EEEEENS5_IJNS4_10UnderscoreESY_SY_EEEEENS4_13SM90_TMA_LOADENS4_14ComposedLayoutINS4_7SwizzleILi3ELi4ELi3EEENS4_18smem_ptr_flag_bitsILi16EEENSU_INS5_IJSH_NSA_ILi8EEEEEENS5_IJSC_SH_EEEEEEEvNS4_8identityENS4_23SM90_TMA_LOAD_MULTICASTES1B_vS1C_EENS_8epilogue10collective6detail29Sm90TmaWarpSpecializedAdapterINS1G_15DefaultEpilogueISJ_NS5_IJlSC_lEEES1K_NS1F_6thread17LinearCombinationISJ_Li1EffLNS1L_9ScaleType4KindE0ELNS_15FloatRoundStyleE2ESJ_EENS1_15EpilogueDefaultEEEEEvvEEEEvNT_6ParamsE)
        /*0020*/ 	.word	0x00000000
.L_19:


//--------------------- .nv.compat                --------------------------
	.section	.nv.compat,"",@"SHT_CUDA_COMPAT_INFO"
	.align	4
        /*0000*/ 	.byte	0x02, 0x09, 0x01, 0x00, 0x02, 0x02, 0x04, 0x00, 0x02, 0x05, 0x05, 0x00, 0x03, 0x07, 0x01, 0x01
        /*0010*/ 	.byte	0x02, 0x03, 0x01, 0x00, 0x02, 0x06, 0x01, 0x00, 0x04, 0x0b, 0x08, 0x00, 0x00, 0x00, 0x00, 0x00
        /*0020*/ 	.byte	0x00, 0x00, 0x00, 0x00


//--------------------- .nv.info._ZN7cutlass13device_kernelINS_4gemm6kernel13GemmUniversalIN4cute5tupleIJiiiiEEENS1_10collective13CollectiveMmaINS1_34MainloopSm90TmaGmmaWarpSpecializedILi3ENS5_IJNS4_1CILi2EEENSA_ILi1EEESC_EEENS1_35KernelTmaWarpSpecializedCooperativeEEENS5_IJNSA_ILi128EEESG_NSA_ILi64EEEEEENS_6half_tENS5_IJSC_llEEESJ_SK_NS4_8TiledMMAINS4_8MMA_AtomIJNS4_4SM904GMMA26MMA_64x128x16_F32F16F16_SSILNSO_5MajorE1ELSQ_1ELNSO_7ScaleInE1ELSR_1EEEEEENS4_6LayoutISD_NS5_IJSC_NSA_ILi0EEESV_EEEEENS5_IJNS4_10UnderscoreESY_SY_EEEEENS4_13SM90_TMA_LOADENS4_14ComposedLayoutINS4_7SwizzleILi3ELi4ELi3EEENS4_18smem_ptr_flag_bitsILi16EEENSU_INS5_IJSH_NSA_ILi8EEEEEENS5_IJSC_SH_EEEEEEEvNS4_8identityENS4_23SM90_TMA_LOAD_MULTICASTES1B_vS1C_EENS_8epilogue10collective6detail29Sm90TmaWarpSpecializedAdapterINS1G_15DefaultEpilogueISJ_NS5_IJlSC_lEEES1K_NS1F_6thread17LinearCombinationISJ_Li1EffLNS1L_9ScaleType4KindE0ELNS_15FloatRoundStyleE2ESJ_EENS1_15EpilogueDefaultEEEEEvvEEEEvNT_6ParamsE --------------------------
	.section	.nv.info._ZN7cutlass13device_kernelINS_4gemm6kernel13GemmUniversalIN4cute5tupleIJiiiiEEENS1_10collective13CollectiveMmaINS1_34MainloopSm90TmaGmmaWarpSpecializedILi3ENS5_IJNS4_1CILi2EEENSA_ILi1EEESC_EEENS1_35KernelTmaWarpSpecializedCooperativeEEENS5_IJNSA_ILi128EEESG_NSA_ILi64EEEEEENS_6half_tENS5_IJSC_llEEESJ_SK_NS4_8TiledMMAINS4_8MMA_AtomIJNS4_4SM904GMMA26MMA_64x128x16_F32F16F16_SSILNSO_5MajorE1ELSQ_1ELNSO_7ScaleInE1ELSR_1EEEEEENS4_6LayoutISD_NS5_IJSC_NSA_ILi0EEESV_EEEEENS5_IJNS4_10UnderscoreESY_SY_EEEEENS4_13SM90_TMA_LOADENS4_14ComposedLayoutINS4_7SwizzleILi3ELi4ELi3EEENS4_18smem_ptr_flag_bitsILi16EEENSU_INS5_IJSH_NSA_ILi8EEEEEENS5_IJSC_SH_EEEEEEEvNS4_8identityENS4_23SM90_TMA_LOAD_MULTICASTES1B_vS1C_EENS_8epilogue10collective6detail29Sm90TmaWarpSpecializedAdapterINS1G_15DefaultEpilogueISJ_NS5_IJlSC_lEEES1K_NS1F_6thread17LinearCombinationISJ_Li1EffLNS1L_9ScaleType4KindE0ELNS_15FloatRoundStyleE2ESJ_EENS1_15EpilogueDefaultEEEEEvvEEEEvNT_6ParamsE,"",@"SHT_CUDA_INFO"
	.sectionflags	@""
	.align	4


	//----- nvinfo : EIATTR_CUDA_API_VERSION
	.align		4
        /*0000*/ 	.byte	0x04, 0x37
        /*0002*/ 	.short	(.L_21 - .L_20)
.L_20:
        /*0004*/ 	.word	0x00000082


	//----- nvinfo : EIATTR_KPARAM_INFO
	.align		4
.L_21:
        /*0008*/ 	.byte	0x04, 0x17
        /*000a*/ 	.short	(.L_23 - .L_22)
.L_22:
        /*000c*/ 	.word	0x00000000
        /*0010*/ 	.short	0x0000
        /*0012*/ 	.short	0x0070
        /*0014*/ 	.byte	0x00, 0xf0, 0x01, 0x10


	//----- nvinfo : EIATTR_SPARSE_MMA_MASK
	.align		4
.L_23:
        /*0018*/ 	.byte	0x03, 0x50
        /*001a*/ 	.short	0x0000


	//----- nvinfo : EIATTR_MAXREG_COUNT
	.align		4
        /*001c*/ 	.byte	0x03, 0x1b
        /*001e*/ 	.short	0x00a8


	//----- nvinfo : EIATTR_NUM_BARRIERS
	.align		4
        /*0020*/ 	.byte	0x02, 0x4c
        /*0022*/ 	.byte	0x01
	.zero		1


	//----- nvinfo : EIATTR_EXTERNS
	.align		4
        /*0024*/ 	.byte	0x04, 0x0f
        /*0026*/ 	.short	(.L_25 - .L_24)


	//   ....[0]....
	.align		4
.L_24:
        /*0028*/ 	.word	index@(__assertfail)


	//----- nvinfo : EIATTR_MERCURY_ISA_VERSION
	.align		4
.L_25:
        /*002c*/ 	.byte	0x03, 0x5f
        /*002e*/ 	.short	0x0101


	//----- nvinfo : EIATTR_INT_WARP_WIDE_INSTR_OFFSETS
	.align		4
        /*0030*/ 	.byte	0x04, 0x31
        /*0032*/ 	.short	(.L_27 - .L_26)


	//   ....[0]....
.L_26:
        /*0034*/ 	.word	0x00000470


	//   ....[1]....
        /*0038*/ 	.word	0x000004a0


	//   ....[2]....
        /*003c*/ 	.word	0x00000660


	//   ....[3]....
        /*0040*/ 	.word	0x00001ed0


	//----- nvinfo : EIATTR_COOP_GROUP_MASK_REGIDS
	.align		4
.L_27:
        /*0044*/ 	.byte	0x04, 0x29
        /*0046*/ 	.short	(.L_29 - .L_28)


	//   ....[0]....
.L_28:
        /*0048*/ 	.word	0xffffffff


	//   ....[1]....
        /*004c*/ 	.word	0xffffffff


	//   ....[2]....
        /*0050*/ 	.word	0xffffffff


	//   ....[3]....
        /*0054*/ 	.word	0xffffffff


	//   ....[4]....
        /*0058*/ 	.word	0xffffffff


	//   ....[5]....
        /*005c*/ 	.word	0xffffffff


	//----- nvinfo : EIATTR_COOP_GROUP_INSTR_OFFSETS
	.align		4
.L_29:
        /*0060*/ 	.byte	0x04, 0x28
        /*0062*/ 	.short	(.L_31 - .L_30)


	//   ....[0]....
.L_30:
        /*0064*/ 	.word	0x00000060


	//   ....[1]....
        /*0068*/ 	.word	0x00000070


	//   ....[2]....
        /*006c*/ 	.word	0x00000130


	//   ....[3]....
        /*0070*/ 	.word	0x000002b0


	//   ....[4]....
        /*0074*/ 	.word	0x000007e0


	//   ....[5]....
        /*0078*/ 	.word	0x00001460


	//----- nvinfo : EIATTR_REG_RECONFIG
	.align		4
.L_31:
        /*007c*/ 	.byte	0x01, 0x54
	.zero		2


	//----- nvinfo : EIATTR_SYSCALL_OFFSETS
	.align		4
        /*0080*/ 	.byte	0x04, 0x46
        /*0082*/ 	.short	(.L_33 - .L_32)


	//   ....[0]....
.L_32:
        /*0084*/ 	.word	0x00001640


	//----- nvinfo : EIATTR_MBARRIER_INSTR_OFFSETS
	.align		4
.L_33:
        /*0088*/ 	.byte	0x04, 0x39
        /*008a*/ 	.short	(.L_35 - .L_34)


	//   ....[0]....
.L_34:
        /*008c*/ 	.word	0x00000230
        /*0090*/ 	.word	0x000000ff
        /*0094*/ 	.word	0x00000000
        /*0098*/ 	.short	0x0100
        /*009a*/ 	.byte	0x08
	.zero		1


	//   ....[1]....
        /*009c*/ 	.word	0x00000240
        /*00a0*/ 	.word	0x000000ff
        /*00a4*/ 	.word	0x00000018
        /*00a8*/ 	.short	0x0100
        /*00aa*/ 	.byte	0x08
	.zero		1


	//   ....[2]....
        /*00ac*/ 	.word	0x00000250
        /*00b0*/ 	.word	0x000000ff
        /*00b4*/ 	.word	0x00000008
        /*00b8*/ 	.short	0x0100
        /*00ba*/ 	.byte	0x08
	.zero		1


	//   ....[3]....
        /*00bc*/ 	.word	0x00000260
        /*00c0*/ 	.word	0x000000ff
        /*00c4*/ 	.word	0x00000020
        /*00c8*/ 	.short	0x0100
        /*00ca*/ 	.byte	0x08
	.zero		1


	//   ....[4]....
        /*00cc*/ 	.word	0x00000270
        /*00d0*/ 	.word	0x000000ff
        /*00d4*/ 	.word	0x00000010
        /*00d8*/ 	.short	0x0100
        /*00da*/ 	.byte	0x08
	.zero		1


	//   ....[5]....
        /*00dc*/ 	.word	0x00000280
        /*00e0*/ 	.word	0x000000ff
        /*00e4*/ 	.word	0x00000028
        /*00e8*/ 	.short	0x0100
        /*00ea*/ 	.byte	0x08
	.zero		1


	//   ....[6]....
        /*00ec*/ 	.word	0x00000700
        /*00f0*/ 	.word	0x000000ff
        /*00f4*/ 	.word	0x00000040
        /*00f8*/ 	.short	0x0100
        /*00fa*/ 	.byte	0x06
	.zero		1


	//   ....[7]....
        /*00fc*/ 	.word	0x00000780
        /*0100*/ 	.word	0x000000ff
        /*0104*/ 	.word	0x00000048
        /*0108*/ 	.short	0x0100
        /*010a*/ 	.byte	0x06
	.zero		1


	//   ....[8]....
        /*010c*/ 	.word	0x00001700
        /*0110*/ 	.word	0x00000003
        /*0114*/ 	.word	0x00000000
        /*0118*/ 	.short	0x010a
        /*011a*/ 	.byte	0x3f
	.zero		1


	//   ....[9]....
        /*011c*/ 	.word	0x00001760
        /*0120*/ 	.word	0x00000003
        /*0124*/ 	.word	0x00000000
        /*0128*/ 	.short	0x010a
        /*012a*/ 	.byte	0x3f
	.zero		1


	//   ....[10]....
        /*012c*/ 	.word	0x00001ae0
        /*0130*/ 	.word	0x00000005
        /*0134*/ 	.word	0x00000000
        /*0138*/ 	.short	0x010a
        /*013a*/ 	.byte	0x3f
	.zero		1


	//   ....[11]....
        /*013c*/ 	.word	0x00001b20
        /*0140*/ 	.word	0x00000005
        /*0144*/ 	.word	0x00000000
        /*0148*/ 	.short	0x010a
        /*014a*/ 	.byte	0x3f
	.zero		1


	//   ....[12]....
        /*014c*/ 	.word	0x00001d80
        /*0150*/ 	.word	0x00000004
        /*0154*/ 	.word	0x00000000
        /*0158*/ 	.short	0x0101
        /*015a*/ 	.byte	0x3f
	.zero		1


	//   ....[13]....
        /*015c*/ 	.word	0x00001f70
        /*0160*/ 	.word	0x00000000
        /*0164*/ 	.word	0x00000000
        /*0168*/ 	.short	0x0101
        /*016a*/ 	.byte	0x3f
	.zero		1


	//   ....[14]....
        /*016c*/ 	.word	0x000070e0
        /*0170*/ 	.word	0x00000018
        /*0174*/ 	.word	0x00000018
        /*0178*/ 	.short	0x010a
        /*017a*/ 	.byte	0x3f
	.zero		1


	//   ....[15]....
        /*017c*/ 	.word	0x00007530
        /*0180*/ 	.word	0x00000006
        /*0184*/ 	.word	0x00000048
        /*0188*/ 	.short	0x0101
        /*018a*/ 	.byte	0x3f
	.zero		1


	//   ....[16]....
        /*018c*/ 	.word	0x00007c80
        /*0190*/ 	.word	0x00000007
        /*0194*/ 	.word	0x00000000
        /*0198*/ 	.short	0x010a
        /*019a*/ 	.byte	0x3f
	.zero		1


	//   ....[17]....
        /*019c*/ 	.word	0x00007d00
        /*01a0*/ 	.word	0x00000004
        /*01a4*/ 	.word	0x00000000
        /*01a8*/ 	.short	0x010a
        /*01aa*/ 	.byte	0x3f
	.zero		1


	//   ....[18]....
        /*01ac*/ 	.word	0x00007d90
        /*01b0*/ 	.word	0x00000005
        /*01b4*/ 	.word	0x00000000
        /*01b8*/ 	.short	0x010a
        /*01ba*/ 	.byte	0x3f
	.zero		1


	//   ....[19]....
        /*01bc*/ 	.word	0x00007df0
        /*01c0*/ 	.word	0x00000003
        /*01c4*/ 	.word	0x00000000
        /*01c8*/ 	.short	0x010a
        /*01ca*/ 	.byte	0x3f
	.zero		1


	//   ....[20]....
        /*01cc*/ 	.word	0x00007e40
        /*01d0*/ 	.word	0x00000005
        /*01d4*/ 	.word	0x00000000
        /*01d8*/ 	.short	0x010a
        /*01da*/ 	.byte	0x3f
	.zero		1


	//   ....[21]....
        /*01dc*/ 	.word	0x00007f10
        /*01e0*/ 	.word	0x00000018
        /*01e4*/ 	.word	0x00000018
        /*01e8*/ 	.short	0x010a
        /*01ea*/ 	.byte	0x3f
	.zero		1


	//   ....[22]....
        /*01ec*/ 	.word	0x00007fe0
        /*01f0*/ 	.word	0x00000007
        /*01f4*/ 	.word	0x00000000
        /*01f8*/ 	.short	0x010a
        /*01fa*/ 	.byte	0x3f
	.zero		1


	//   ....[23]....
        /*01fc*/ 	.word	0x00008030
        /*0200*/ 	.word	0x00000004
        /*0204*/ 	.word	0x00000000
        /*0208*/ 	.short	0x010a
        /*020a*/ 	.byte	0x3f
	.zero		1


	//----- nvinfo : EIATTR_NUM_MBARRIERS
	.align		4
.L_35:
        /*020c*/ 	.byte	0x03, 0x38
        /*020e*/ 	.short	0x0008


	//----- nvinfo : EIATTR_EXIT_INSTR_OFFSETS
	.align		4
        /*0210*/ 	.byte	0x04, 0x1c
        /*0212*/ 	.short	(.L_37 - .L_36)


	//   ....[0]....
.L_36:
        /*0214*/ 	.word	0x000009b0


	//   ....[1]....
        /*0218*/ 	.word	0x000011c0


	//   ....[2]....
        /*021c*/ 	.word	0x00006820


	//   ....[3]....
        /*0220*/ 	.word	0x00006d80


	//   ....[4]....
        /*0224*/ 	.word	0x00007de0


	//----- nvinfo : EIATTR_MAX_THREADS
	.align		4
.L_37:
        /*0228*/ 	.byte	0x04, 0x05
        /*022a*/ 	.short	(.L_39 - .L_38)
.L_38:
        /*022c*/ 	.word	0x00000180
        /*0230*/ 	.word	0x00000001
        /*0234*/ 	.word	0x00000001


	//----- nvinfo : EIATTR_CRS_STACK_SIZE
	.align		4
.L_39:
        /*0238*/ 	.byte	0x04, 0x1e
        /*023a*/ 	.short	(.L_41 - .L_40)
.L_40:
        /*023c*/ 	.word	0x00000000


	//----- nvinfo : EIATTR_CBANK_PARAM_SIZE
	.align		4
.L_41:
        /*0240*/ 	.byte	0x03, 0x19
        /*0242*/ 	.short	0x0470


	//----- nvinfo : EIATTR_PARAM_CBANK
	.align		4
        /*0244*/ 	.byte	0x04, 0x0a
        /*0246*/ 	.short	(.L_43 - .L_42)
	.align		4
.L_42:
        /*0248*/ 	.word	index@(.nv.constant0._ZN7cutlass13device_kernelINS_4gemm6kernel13GemmUniversalIN4cute5tupleIJiiiiEEENS1_10collective13CollectiveMmaINS1_34MainloopSm90TmaGmmaWarpSpecializedILi3ENS5_IJNS4_1CILi2EEENSA_ILi1EEESC_EEENS1_35KernelTmaWarpSpecializedCooperativeEEENS5_IJNSA_ILi128EEESG_NSA_ILi64EEEEEENS_6half_tENS5_IJSC_llEEESJ_SK_NS4_8TiledMMAINS4_8MMA_AtomIJNS4_4SM904GMMA26MMA_64x128x16_F32F16F16_SSILNSO_5MajorE1ELSQ_1ELNSO_7ScaleInE1ELSR_1EEEEEENS4_6LayoutISD_NS5_IJSC_NSA_ILi0EEESV_EEEEENS5_IJNS4_10UnderscoreESY_SY_EEEEENS4_13SM90_TMA_LOADENS4_14ComposedLayoutINS4_7SwizzleILi3ELi4ELi3EEENS4_18smem_ptr_flag_bitsILi16EEENSU_INS5_IJSH_NSA_ILi8EEEEEENS5_IJSC_SH_EEEEEEEvNS4_8identityENS4_23SM90_TMA_LOAD_MULTICASTES1B_vS1C_EENS_8epilogue10collective6detail29Sm90TmaWarpSpecializedAdapterINS1G_15DefaultEpilogueISJ_NS5_IJlSC_lEEES1K_NS1F_6thread17LinearCombinationISJ_Li1EffLNS1L_9ScaleType4KindE0ELNS_15FloatRoundStyleE2ESJ_EENS1_15EpilogueDefaultEEEEEvvEEEEvNT_6ParamsE)
        /*024c*/ 	.short	0x0210
        /*024e*/ 	.short	0x0470


	//----- nvinfo : EIATTR_SW_WAR
	.align		4
.L_43:
        /*0250*/ 	.byte	0x04, 0x36
        /*0252*/ 	.short	(.L_45 - .L_44)
.L_44:
        /*0254*/ 	.word	0x00000008
.L_45:


//--------------------- .nv.callgraph             --------------------------
	.section	.nv.callgraph,"",@"SHT_CUDA_CALLGRAPH"
	.align	4
	.sectionentsize	8
	.align		4
        /*0000*/ 	.word	0x00000000
	.align		4
        /*0004*/ 	.word	0xffffffff
	.align		4
        /*0008*/ 	.word	index@(_ZN7cutlass13device_kernelINS_4gemm6kernel13GemmUniversalIN4cute5tupleIJiiiiEEENS1_10collective13CollectiveMmaINS1_34MainloopSm90TmaGmmaWarpSpecializedILi3ENS5_IJNS4_1CILi2EEENSA_ILi1EEESC_EEENS1_35KernelTmaWarpSpecializedCooperativeEEENS5_IJNSA_ILi128EEESG_NSA_ILi64EEEEEENS_6half_tENS5_IJSC_llEEESJ_SK_NS4_8TiledMMAINS4_8MMA_AtomIJNS4_4SM904GMMA26MMA_64x128x16_F32F16F16_SSILNSO_5MajorE1ELSQ_1ELNSO_7ScaleInE1ELSR_1EEEEEENS4_6LayoutISD_NS5_IJSC_NSA_ILi0EEESV_EEEEENS5_IJNS4_10UnderscoreESY_SY_EEEEENS4_13SM90_TMA_LOADENS4_14ComposedLayoutINS4_7SwizzleILi3ELi4ELi3EEENS4_18smem_ptr_flag_bitsILi16EEENSU_INS5_IJSH_NSA_ILi8EEEEEENS5_IJSC_SH_EEEEEEEvNS4_8identityENS4_23SM90_TMA_LOAD_MULTICASTES1B_vS1C_EENS_8epilogue10collective6detail29Sm90TmaWarpSpecializedAdapterINS1G_15DefaultEpilogueISJ_NS5_IJlSC_lEEES1K_NS1F_6thread17LinearCombinationISJ_Li1EffLNS1L_9ScaleType4KindE0ELNS_15FloatRoundStyleE2ESJ_EENS1_15EpilogueDefaultEEEEEvvEEEEvNT_6ParamsE)
	.align		4
        /*000c*/ 	.word	index@(__assertfail)
	.align		4
        /*0010*/ 	.word	0x00000000
	.align		4
        /*0014*/ 	.word	0xfffffffe
	.align		4
        /*0018*/ 	.word	0x00000000
	.align		4
        /*001c*/ 	.word	0xfffffffd
	.align		4
        /*0020*/ 	.word	0x00000000
	.align		4
        /*0024*/ 	.word	0xfffffffc


//--------------------- .nv.constant4             --------------------------
	.section	.nv.constant4,"a",@progbits
	.align	8
	.align		8
.nv.constant4:
        /*0000*/ 	.dword	__assertfail
	.align		8
        /*0008*/ 	.dword	__unnamed_1
	.align		8
        /*0010*/ 	.dword	_ZN40_INTERNAL_e80c9bca_4_k_cu_88ca364d_331204cuda3std3__45__cpo5beginE
	.align		8
        /*0018*/ 	.dword	_ZN40_INTERNAL_e80c9bca_4_k_cu_88ca364d_331204cuda3std3__45__cpo3endE
	.align		8
        /*0020*/ 	.dword	_ZN40_INTERNAL_e80c9bca_4_k_cu_88ca364d_331204cuda3std3__45__cpo6cbeginE
	.align		8
        /*0028*/ 	.dword	_ZN40_INTERNAL_e80c9bca_4_k_cu_88ca364d_331204cuda3std3__45__cpo4cendE
	.align		8
        /*0030*/ 	.dword	_ZN40_INTERNAL_e80c9bca_4_k_cu_88ca364d_331204cuda3std3__442_GLOBAL__N__e80c9bca_4_k_cu_88ca364d_331206ignoreE
	.align		8
        /*0038*/ 	.dword	_ZN40_INTERNAL_e80c9bca_4_k_cu_88ca364d_331204cuda3std3__419piecewise_constructE
	.align		8
        /*0040*/ 	.dword	_ZN40_INTERNAL_e80c9bca_4_k_cu_88ca364d_331204cuda3std3__48in_placeE
	.align		8
        /*0048*/ 	.dword	_ZN40_INTERNAL_e80c9bca_4_k_cu_88ca364d_331204cuda3std6ranges3__45__cpo4swapE
	.align		8
        /*0050*/ 	.dword	_ZN40_INTERNAL_e80c9bca_4_k_cu_88ca364d_331204cuda3std6ranges3__45__cpo9iter_moveE
	.align		8
        /*0058*/ 	.dword	_ZN40_INTERNAL_e80c9bca_4_k_cu_88ca364d_331204cute7productE
	.align		8
        /*0060*/ 	.dword	_ZN40_INTERNAL_e80c9bca_4_k_cu_88ca364d_331204cute1_E
	.align		8
        /*0068*/ 	.dword	$str$22
	.align		8
        /*0070*/ 	.dword	$str$23


//--------------------- .text._ZN7cutlass13device_kernelINS_4gemm6kernel13GemmUniversalIN4cute5tupleIJiiiiEEENS1_10collective13CollectiveMmaINS1_34MainloopSm90TmaGmmaWarpSpecializedILi3ENS5_IJNS4_1CILi2EEENSA_ILi1EEESC_EEENS1_35KernelTmaWarpSpecializedCooperativeEEENS5_IJNSA_ILi128EEESG_NSA_ILi64EEEEEENS_6half_tENS5_IJSC_llEEESJ_SK_NS4_8TiledMMAINS4_8MMA_AtomIJNS4_4SM904GMMA26MMA_64x128x16_F32F16F16_SSILNSO_5MajorE1ELSQ_1ELNSO_7ScaleInE1ELSR_1EEEEEENS4_6LayoutISD_NS5_IJSC_NSA_ILi0EEESV_EEEEENS5_IJNS4_10UnderscoreESY_SY_EEEEENS4_13SM90_TMA_LOADENS4_14ComposedLayoutINS4_7SwizzleILi3ELi4ELi3EEENS4_18smem_ptr_flag_bitsILi16EEENSU_INS5_IJSH_NSA_ILi8EEEEEENS5_IJSC_SH_EEEEEEEvNS4_8identityENS4_23SM90_TMA_LOAD_MULTICASTES1B_vS1C_EENS_8epilogue10collective6detail29Sm90TmaWarpSpecializedAdapterINS1G_15DefaultEpilogueISJ_NS5_IJlSC_lEEES1K_NS1F_6thread17LinearCombinationISJ_Li1EffLNS1L_9ScaleType4KindE0ELNS_15FloatRoundStyleE2ESJ_EENS1_15EpilogueDefaultEEEEEvvEEEEvNT_6ParamsE --------------------------
	.section	.text._ZN7cutlass13device_kernelINS_4gemm6kernel13GemmUniversalIN4cute5tupleIJiiiiEEENS1_10collective13CollectiveMmaINS1_34MainloopSm90TmaGmmaWarpSpecializedILi3ENS5_IJNS4_1CILi2EEENSA_ILi1EEESC_EEENS1_35KernelTmaWarpSpecializedCooperativeEEENS5_IJNSA_ILi128EEESG_NSA_ILi64EEEEEENS_6half_tENS5_IJSC_llEEESJ_SK_NS4_8TiledMMAINS4_8MMA_AtomIJNS4_4SM904GMMA26MMA_64x128x16_F32F16F16_SSILNSO_5MajorE1ELSQ_1ELNSO_7ScaleInE1ELSR_1EEEEEENS4_6LayoutISD_NS5_IJSC_NSA_ILi0EEESV_EEEEENS5_IJNS4_10UnderscoreESY_SY_EEEEENS4_13SM90_TMA_LOADENS4_14ComposedLayoutINS4_7SwizzleILi3ELi4ELi3EEENS4_18smem_ptr_flag_bitsILi16EEENSU_INS5_IJSH_NSA_ILi8EEEEEENS5_IJSC_SH_EEEEEEEvNS4_8identityENS4_23SM90_TMA_LOAD_MULTICASTES1B_vS1C_EENS_8epilogue10collective6detail29Sm90TmaWarpSpecializedAdapterINS1G_15DefaultEpilogueISJ_NS5_IJlSC_lEEES1K_NS1F_6thread17LinearCombinationISJ_Li1EffLNS1L_9ScaleType4KindE0ELNS_15FloatRoundStyleE2ESJ_EENS1_15EpilogueDefaultEEEEEvvEEEEvNT_6ParamsE,"ax",@progbits
	.align	128
.text._ZN7cutlass13device_kernelINS_4gemm6kernel13GemmUniversalIN4cute5tupleIJiiiiEEENS1_10collective13CollectiveMmaINS1_34MainloopSm90TmaGmmaWarpSpecializedILi3ENS5_IJNS4_1CILi2EEENSA_ILi1EEESC_EEENS1_35KernelTmaWarpSpecializedCooperativeEEENS5_IJNSA_ILi128EEESG_NSA_ILi64EEEEEENS_6half_tENS5_IJSC_llEEESJ_SK_NS4_8TiledMMAINS4_8MMA_AtomIJNS4_4SM904GMMA26MMA_64x128x16_F32F16F16_SSILNSO_5MajorE1ELSQ_1ELNSO_7ScaleInE1ELSR_1EEEEEENS4_6LayoutISD_NS5_IJSC_NSA_ILi0EEESV_EEEEENS5_IJNS4_10UnderscoreESY_SY_EEEEENS4_13SM90_TMA_LOADENS4_14ComposedLayoutINS4_7SwizzleILi3ELi4ELi3EEENS4_18smem_ptr_flag_bitsILi16EEENSU_INS5_IJSH_NSA_ILi8EEEEEENS5_IJSC_SH_EEEEEEEvNS4_8identityENS4_23SM90_TMA_LOAD_MULTICASTES1B_vS1C_EENS_8epilogue10collective6detail29Sm90TmaWarpSpecializedAdapterINS1G_15DefaultEpilogueISJ_NS5_IJlSC_lEEES1K_NS1F_6thread17LinearCombinationISJ_Li1EffLNS1L_9ScaleType4KindE0ELNS_15FloatRoundStyleE2ESJ_EENS1_15EpilogueDefaultEEEEEvvEEEEvNT_6ParamsE:
        .type           _ZN7cutlass13device_kernelINS_4gemm6kernel13GemmUniversalIN4cute5tupleIJiiiiEEENS1_10collective13CollectiveMmaINS1_34MainloopSm90TmaGmmaWarpSpecializedILi3ENS5_IJNS4_1CILi2EEENSA_ILi1EEESC_EEENS1_35KernelTmaWarpSpecializedCooperativeEEENS5_IJNSA_ILi128EEESG_NSA_ILi64EEEEEENS_6half_tENS5_IJSC_llEEESJ_SK_NS4_8TiledMMAINS4_8MMA_AtomIJNS4_4SM904GMMA26MMA_64x128x16_F32F16F16_SSILNSO_5MajorE1ELSQ_1ELNSO_7ScaleInE1ELSR_1EEEEEENS4_6LayoutISD_NS5_IJSC_NSA_ILi0EEESV_EEEEENS5_IJNS4_10UnderscoreESY_SY_EEEEENS4_13SM90_TMA_LOADENS4_14ComposedLayoutINS4_7SwizzleILi3ELi4ELi3EEENS4_18smem_ptr_flag_bitsILi16EEENSU_INS5_IJSH_NSA_ILi8EEEEEENS5_IJSC_SH_EEEEEEEvNS4_8identityENS4_23SM90_TMA_LOAD_MULTICASTES1B_vS1C_EENS_8epilogue10collective6detail29Sm90TmaWarpSpecializedAdapterINS1G_15DefaultEpilogueISJ_NS5_IJlSC_lEEES1K_NS1F_6thread17LinearCombinationISJ_Li1EffLNS1L_9ScaleType4KindE0ELNS_15FloatRoundStyleE2ESJ_EENS1_15EpilogueDefaultEEEEEvvEEEEvNT_6ParamsE,@function
        .size           _ZN7cutlass13device_kernelINS_4gemm6kernel13GemmUniversalIN4cute5tupleIJiiiiEEENS1_10collective13CollectiveMmaINS1_34MainloopSm90TmaGmmaWarpSpecializedILi3ENS5_IJNS4_1CILi2EEENSA_ILi1EEESC_EEENS1_35KernelTmaWarpSpecializedCooperativeEEENS5_IJNSA_ILi128EEESG_NSA_ILi64EEEEEENS_6half_tENS5_IJSC_llEEESJ_SK_NS4_8TiledMMAINS4_8MMA_AtomIJNS4_4SM904GMMA26MMA_64x128x16_F32F16F16_SSILNSO_5MajorE1ELSQ_1ELNSO_7ScaleInE1ELSR_1EEEEEENS4_6LayoutISD_NS5_IJSC_NSA_ILi0EEESV_EEEEENS5_IJNS4_10UnderscoreESY_SY_EEEEENS4_13SM90_TMA_LOADENS4_14ComposedLayoutINS4_7SwizzleILi3ELi4ELi3EEENS4_18smem_ptr_flag_bitsILi16EEENSU_INS5_IJSH_NSA_ILi8EEEEEENS5_IJSC_SH_EEEEEEEvNS4_8identityENS4_23SM90_TMA_LOAD_MULTICASTES1B_vS1C_EENS_8epilogue10collective6detail29Sm90TmaWarpSpecializedAdapterINS1G_15DefaultEpilogueISJ_NS5_IJlSC_lEEES1K_NS1F_6thread17LinearCombinationISJ_Li1EffLNS1L_9ScaleType4KindE0ELNS_15FloatRoundStyleE2ESJ_EENS1_15EpilogueDefaultEEEEEvvEEEEvNT_6ParamsE,(.L_x_195 - _ZN7cutlass13device_kernelINS_4gemm6kernel13GemmUniversalIN4cute5tupleIJiiiiEEENS1_10collective13CollectiveMmaINS1_34MainloopSm90TmaGmmaWarpSpecializedILi3ENS5_IJNS4_1CILi2EEENSA_ILi1EEESC_EEENS1_35KernelTmaWarpSpecializedCooperativeEEENS5_IJNSA_ILi128EEESG_NSA_ILi64EEEEEENS_6half_tENS5_IJSC_llEEESJ_SK_NS4_8TiledMMAINS4_8MMA_AtomIJNS4_4SM904GMMA26MMA_64x128x16_F32F16F16_SSILNSO_5MajorE1ELSQ_1ELNSO_7ScaleInE1ELSR_1EEEEEENS4_6LayoutISD_NS5_IJSC_NSA_ILi0EEESV_EEEEENS5_IJNS4_10UnderscoreESY_SY_EEEEENS4_13SM90_TMA_LOADENS4_14ComposedLayoutINS4_7SwizzleILi3ELi4ELi3EEENS4_18smem_ptr_flag_bitsILi16EEENSU_INS5_IJSH_NSA_ILi8EEEEEENS5_IJSC_SH_EEEEEEEvNS4_8identityENS4_23SM90_TMA_LOAD_MULTICASTES1B_vS1C_EENS_8epilogue10collective6detail29Sm90TmaWarpSpecializedAdapterINS1G_15DefaultEpilogueISJ_NS5_IJlSC_lEEES1K_NS1F_6thread17LinearCombinationISJ_Li1EffLNS1L_9ScaleType4KindE0ELNS_15FloatRoundStyleE2ESJ_EENS1_15EpilogueDefaultEEEEEvvEEEEvNT_6ParamsE)
        .other          _ZN7cutlass13device_kernelINS_4gemm6kernel13GemmUniversalIN4cute5tupleIJiiiiEEENS1_10collective13CollectiveMmaINS1_34MainloopSm90TmaGmmaWarpSpecializedILi3ENS5_IJNS4_1CILi2EEENSA_ILi1EEESC_EEENS1_35KernelTmaWarpSpecializedCooperativeEEENS5_IJNSA_ILi128EEESG_NSA_ILi64EEEEEENS_6half_tENS5_IJSC_llEEESJ_SK_NS4_8TiledMMAINS4_8MMA_AtomIJNS4_4SM904GMMA26MMA_64x128x16_F32F16F16_SSILNSO_5MajorE1ELSQ_1ELNSO_7ScaleInE1ELSR_1EEEEEENS4_6LayoutISD_NS5_IJSC_NSA_ILi0EEESV_EEEEENS5_IJNS4_10UnderscoreESY_SY_EEEEENS4_13SM90_TMA_LOADENS4_14ComposedLayoutINS4_7SwizzleILi3ELi4ELi3EEENS4_18smem_ptr_flag_bitsILi16EEENSU_INS5_IJSH_NSA_ILi8EEEEEENS5_IJSC_SH_EEEEEEEvNS4_8identityENS4_23SM90_TMA_LOAD_MULTICASTES1B_vS1C_EENS_8epilogue10collective6detail29Sm90TmaWarpSpecializedAdapterINS1G_15DefaultEpilogueISJ_NS5_IJlSC_lEEES1K_NS1F_6thread17LinearCombinationISJ_Li1EffLNS1L_9ScaleType4KindE0ELNS_15FloatRoundStyleE2ESJ_EENS1_15EpilogueDefaultEEEEEvvEEEEvNT_6ParamsE,@"STO_CUDA_ENTRY STV_DEFAULT"
_ZN7cutlass13device_kernelINS_4gemm6kernel13GemmUniversalIN4cute5tupleIJiiiiEEENS1_10collective13CollectiveMmaINS1_34MainloopSm90TmaGmmaWarpSpecializedILi3ENS5_IJNS4_1CILi2EEENSA_ILi1EEESC_EEENS1_35KernelTmaWarpSpecializedCooperativeEEENS5_IJNSA_ILi128EEESG_NSA_ILi64EEEEEENS_6half_tENS5_IJSC_llEEESJ_SK_NS4_8TiledMMAINS4_8MMA_AtomIJNS4_4SM904GMMA26MMA_64x128x16_F32F16F16_SSILNSO_5MajorE1ELSQ_1ELNSO_7ScaleInE1ELSR_1EEEEEENS4_6LayoutISD_NS5_IJSC_NSA_ILi0EEESV_EEEEENS5_IJNS4_10UnderscoreESY_SY_EEEEENS4_13SM90_TMA_LOADENS4_14ComposedLayoutINS4_7SwizzleILi3ELi4ELi3EEENS4_18smem_ptr_flag_bitsILi16EEENSU_INS5_IJSH_NSA_ILi8EEEEEENS5_IJSC_SH_EEEEEEEvNS4_8identityENS4_23SM90_TMA_LOAD_MULTICASTES1B_vS1C_EENS_8epilogue10collective6detail29Sm90TmaWarpSpecializedAdapterINS1G_15DefaultEpilogueISJ_NS5_IJlSC_lEEES1K_NS1F_6thread17LinearCombinationISJ_Li1EffLNS1L_9ScaleType4KindE0ELNS_15FloatRoundStyleE2ESJ_EENS1_15EpilogueDefaultEEEEEvvEEEEvNT_6ParamsE:
[----:B------:R-:W0:Y:S01]  /*0000*/  LDC R1, c[0x0][0x28] ;  /* 0x00000a00ff017b82 */ /* 0x000e220000000800 */
[----:B------:R-:W1:Y:S01]  /*0010*/  S2R R95, SR_TID.X ;  /* 0x00000000005f7919 */ /* 0x000e620000002100 */
[----:B------:R-:W-:Y:S01]  /*0020*/  ELECT P0, URZ, PT ;  /* 0x00000000003f782f */ /* 0x000fe20003800000 */
[----:B------:R-:W-:Y:S01]  /*0030*/  BSSY B0, `(.L_x_0) ;  /* 0x000000f000007945 */ /* 0x000fe20003800000 */
[--C-:B-1----:R-:W-:Y:S02]  /*0040*/  SHF.R.U32.HI R0, RZ, 0x5, R95.reuse ;  /* 0x00000005ff007819 */ /* 0x102fe4000001165f */
[----:B------:R-:W-:-:S03]  /*0050*/  SHF.R.U32.HI R6, RZ, 0x7, R95 ;  /* 0x00000007ff067819 */ /* 0x000fc6000001165f */
[----:B------:R-:W1:Y:S04]  /*0060*/  SHFL.IDX PT, R3, R0, RZ, 0x1f ;  /* 0x00001fff00037589 */ /* 0x000e6800000e0000 */
[----:B------:R2:W3:Y:S01]  /*0070*/  SHFL.IDX PT, R2, R6, RZ, 0x1f ;  /* 0x00001fff06027589 */ /* 0x0004e200000e0000 */
[----:B-1----:R-:W-:-:S13]  /*0080*/  ISETP.NE.OR P0, PT, R3, RZ, !P0 ;  /* 0x000000ff0300720c */ /* 0x002fda0004705670 */
[----:B0-23--:R-:W-:Y:S05]  /*0090*/  @P0 BRA `(.L_x_1) ;  /* 0x0000000000200947 */ /* 0x00dfea0003800000 */
[----:B------:R-:W-:Y:S02]  /*00a0*/  ULDC.64 UR4, c[0x0][0x198] ;  /* 0x0000660000047ab9 */ /* 0x000fe40000000a00 */
[----:B------:R-:W-:Y:S02]  /*00b0*/  UIADD3 UR6, UP0, UR4, 0xf0, URZ ;  /* 0x000000f004067890 */ /* 0x000fe4000ff1e03f */
[----:B------:R-:W-:Y:S02]  /*00c0*/  UIADD3 UR4, UP1, UR4, 0x1f0, URZ ;  /* 0x000001f004047890 */ /* 0x000fe4000ff3e03f */
[----:B------:R-:W-:Y:S02]  /*00d0*/  UIADD3.X UR7, URZ, UR5, URZ, UP0, !UPT ;  /* 0x000000053f077290 */ /* 0x000fe400087fe43f */
[----:B------:R-:W-:-:S07]  /*00e0*/  UIADD3.X UR5, URZ, UR5, URZ, UP1, !UPT ;  /* 0x000000053f057290 */ /* 0x000fce0008ffe43f */
[----:B------:R0:W-:Y:S02]  /*00f0*/  UTMACCTL.PF [UR6] ;  /* 0x00000000060079b9 */ /* 0x0001e40008040000 */
[----:B------:R0:W-:Y:S02]  /*0100*/  UTMACCTL.PF [UR4] ;  /* 0x00000000040079b9 */ /* 0x0001e40008040000 */
[----:B0-----:R-:W-:Y:S01]  /*0110*/  NOP ;  /* 0x0000000000007918 */ /* 0x001fe20000000000 */
.L_x_1:
[----:B------:R-:W-:Y:S05]  /*0120*/  BSYNC B0 ;  /* 0x0000000000007941 */ /* 0x000fea0003800000 */
.L_x_0:
[----:B------:R-:W0:Y:S02]  /*0130*/  SHFL.IDX PT, R5, R0, RZ, 0x1f ;  /* 0x00001fff00057589 */ /* 0x000e2400000e0000 */
[----:B0-----:R-:W-:-:S13]  /*0140*/  ISETP.NE.AND P0, PT, R5, RZ, PT ;  /* 0x000000ff0500720c */ /* 0x001fda0003f05270 */
[----:B------:R-:W-:Y:S05]  /*0150*/  @P0 BRA `(.L_x_2) ;  /* 0x0000000000500947 */ /* 0x000fea0003800000 */
[----:B------:R-:W0:Y:S01]  /*0160*/  S2UR UR8, SR_CgaCtaId ;  /* 0x00000000000879c3 */ /* 0x000e220000008800 */
[----:B------:R-:W-:Y:S01]  /*0170*/  UMOV UR4, 0x400 ;  /* 0x0000040000047882 */ /* 0x000fe20000000000 */
[----:B------:R-:W-:Y:S01]  /*0180*/  UMOV UR5, 0x1 ;  /* 0x0000000100057882 */ /* 0x000fe20000000000 */
[----:B------:R-:W-:Y:S01]  /*0190*/  UMOV UR6, 0x4 ;  /* 0x0000000400067882 */ /* 0x000fe20000000000 */
[----:B------:R-:W-:Y:S01]  /*01a0*/  ELECT P0, URZ, PT ;  /* 0x00000000003f782f */ /* 0x000fe20003800000 */
[----:B------:R-:W-:-:S04]  /*01b0*/  UIADD3 UR6, -UR6, 0x100000, URZ ;  /* 0x0010000006067890 */ /* 0x000fc8000fffe13f */
[----:B------:R-:W-:Y:S02]  /*01c0*/  USHF.L.U32 UR7, UR6, 0xb, URZ ;  /* 0x0000000b06077899 */ /* 0x000fe4000800063f */
[----:B------:R-:W-:Y:S02]  /*01d0*/  USHF.L.U32 UR6, UR6, 0x1, URZ ;  /* 0x0000000106067899 */ /* 0x000fe4000800063f */
[----:B0-----:R-:W-:Y:S02]  /*01e0*/  ULEA UR8, UR8, UR4, 0x18 ;  /* 0x0000000408087291 */ /* 0x001fe4000f8ec03f */
[----:B------:R-:W-:-:S04]  /*01f0*/  UIADD3 UR4, -UR5, 0x100000, URZ ;  /* 0x0010000005047890 */ /* 0x000fc8000fffe13f */
[----:B------:R-:W-:Y:S02]  /*0200*/  USHF.L.U32 UR5, UR4, 0xb, URZ ;  /* 0x0000000b04057899 */ /* 0x000fe4000800063f */
[----:B------:R-:W-:Y:S01]  /*0210*/  USHF.L.U32 UR4, UR4, 0x1, URZ ;  /* 0x0000000104047899 */ /* 0x000fe2000800063f */
[----:B------:R-:W0:Y:S11]  /*0220*/  FENCE.VIEW.ASYNC.S ;  /* 0x00000000000073c6 */ /* 0x000e360000000000 */
[----:B0-----:R0:W1:Y:S01]  /*0230*/  SYNCS.EXCH.64 URZ, [UR8], UR4 ;  /* 0x00000004083f75b2 */ /* 0x0010620008000100 */
[----:B------:R0:W2:Y:S01]  /*0240*/  SYNCS.EXCH.64 URZ, [UR8+0x18], UR6 ;  /* 0x00001806083f75b2 */ /* 0x0000a20008000100 */
[----:B------:R0:W3:Y:S01]  /*0250*/  SYNCS.EXCH.64 URZ, [UR8+0x8], UR4 ;  /* 0x00000804083f75b2 */ /* 0x0000e20008000100 */
[----:B------:R0:W4:Y:S01]  /*0260*/  SYNCS.EXCH.64 URZ, [UR8+0x20], UR6 ;  /* 0x00002006083f75b2 */ /* 0x0001220008000100 */
[----:B------:R0:W0:Y:S01]  /*0270*/  SYNCS.EXCH.64 URZ, [UR8+0x10], UR4 ;  /* 0x00001004083f75b2 */ /* 0x0000220008000100 */
[----:B------:R0:W0:Y:S01]  /*0280*/  SYNCS.EXCH.64 URZ, [UR8+0x28], UR6 ;  /* 0x00002806083f75b2 */ /* 0x0000220008000100 */
[----:B------:R-:W-:Y:S01]  /*0290*/  NOP ;  /* 0x0000000000007918 */ /* 0x000fe20000000000 */
.L_x_2:
[----:B------:R-:W-:Y:S01]  /*02a0*/  SHF.R.S32.HI R4, RZ, 0x1f, R95 ;  /* 0x0000001fff047819 */ /* 0x000fe2000001145f */
[----:B------:R-:W5:Y:S01]  /*02b0*/  SHFL.IDX PT, R0, R0, RZ, 0x1f ;  /* 0x00001fff00007589 */ /* 0x000f6200000e0000 */
[----:B0-----:R-:W0:Y:S01]  /*02c0*/  S2UR UR8, SR_CTAID.X ;  /* 0x00000000000879c3 */ /* 0x001e220000002500 */
[----:B------:R-:W-:Y:S02]  /*02d0*/  ELECT P0, URZ, PT ;  /* 0x00000000003f782f */ /* 0x000fe40003800000 */
[----:B------:R-:W-:Y:S01]  /*02e0*/  LEA.HI R4, R4, R95, RZ, 0x7 ;  /* 0x0000005f04047211 */ /* 0x000fe200078f38ff */
[----:B------:R-:W-:Y:S01]  /*02f0*/  ULDC UR4, c[0x0][0x150] ;  /* 0x0000540000047ab9 */ /* 0x000fe20000000800 */
[----:B------:R-:W-:Y:S01]  /*0300*/  SHF.R.S32.HI R10, RZ, 0x1f, R5 ;  /* 0x0000001fff0a7819 */ /* 0x000fe20000011405 */
[----:B------:R-:W-:Y:S01]  /*0310*/  NOP ;  /* 0x0000000000007918 */ /* 0x000fe20000000000 */
[----:B------:R-:W-:Y:S01]  /*0320*/  LOP3.LUT R4, R4, 0xffffff80, RZ, 0xc0, !PT ;  /* 0xffffff8004047812 */ /* 0x000fe200078ec0ff */
[----:B------:R-:W-:Y:S01]  /*0330*/  NOP ;  /* 0x0000000000007918 */ /* 0x000fe20000000000 */
[----:B------:R-:W-:Y:S01]  /*0340*/  LEA.HI R10, R10, R5, RZ, 0x2 ;  /* 0x000000050a0a7211 */ /* 0x000fe200078f10ff */
[----:B------:R-:W1:Y:S01]  /*0350*/  LDC R12, c[0x0][0x144] ;  /* 0x00005100ff0c7b82 */ /* 0x000e620000000800 */
[----:B------:R-:W-:Y:S01]  /*0360*/  IMAD.MOV.U32 R22, RZ, RZ, 0x1 ;  /* 0x00000001ff167424 */ /* 0x000fe200078e00ff */
[----:B------:R-:W-:Y:S01]  /*0370*/  ISETP.NE.AND P3, PT, R2, RZ, PT ;  /* 0x000000ff0200720c */ /* 0x000fe20003f65270 */
[----:B------:R-:W-:Y:S01]  /*0380*/  IMAD.IADD R8, R95, 0x1, -R4 ;  /* 0x000000015f087824 */ /* 0x000fe200078e0a04 */
[----:B------:R-:W-:Y:S01]  /*0390*/  LOP3.LUT R10, R10, 0x3ffffffc, RZ, 0xc0, !PT ;  /* 0x3ffffffc0a0a7812 */ /* 0x000fe200078ec0ff */
[----:B------:R-:W2:Y:S03]  /*03a0*/  S2R R4, SR_CTAID.Y ;  /* 0x0000000000047919 */ /* 0x000ea60000002600 */
[----:B------:R-:W-:Y:S01]  /*03b0*/  SHF.R.S32.HI R7, RZ, 0x1f, R8 ;  /* 0x0000001fff077819 */ /* 0x000fe20000011408 */
[----:B------:R-:W-:Y:S01]  /*03c0*/  IMAD.IADD R10, R5, 0x1, -R10 ;  /* 0x00000001050a7824 */ /* 0x000fe200078e0a0a */
[----:B------:R-:W3:Y:S02]  /*03d0*/  LDC R14, c[0x0][0x140] ;  /* 0x00005000ff0e7b82 */ /* 0x000ee40000000800 */
[----:B------:R-:W-:-:S02]  /*03e0*/  LEA.HI R7, R7, R8, RZ, 0x3 ;  /* 0x0000000807077211 */ /* 0x000fc400078f18ff */
[----:B-----5:R-:W-:Y:S02]  /*03f0*/  ISETP.NE.OR P0, PT, R0, RZ, !P0 ;  /* 0x000000ff0000720c */ /* 0x020fe40004705670 */
[--C-:B------:R-:W-:Y:S02]  /*0400*/  SHF.R.S32.HI R0, RZ, 0x3, R7.reuse ;  /* 0x00000003ff007819 */ /* 0x100fe40000011407 */
[----:B0-----:R-:W-:Y:S02]  /*0410*/  I2FP.F32.U32 R9, UR8 ;  /* 0x0000000800097c45 */ /* 0x001fe40008201000 */
[----:B------:R-:W-:-:S03]  /*0420*/  SHF.R.S32.HI R7, RZ, 0x1f, R7 ;  /* 0x0000001fff077819 */ /* 0x000fc60000011407 */
[----:B------:R-:W-:Y:S01]  /*0430*/  FMUL R11, R9, UR4 ;  /* 0x00000004090b7c20 */ /* 0x000fe20008400000 */
[----:B------:R-:W-:Y:S01]  /*0440*/  LEA.HI R7, R7, R0, RZ, 0x2 ;  /* 0x0000000007077211 */ /* 0x000fe200078f10ff */
[----:B------:R-:W-:Y:S01]  /*0450*/  ULDC UR4, c[0x0][0x154] ;  /* 0x0000550000047ab9 */ /* 0x000fe20000000800 */
[----:B------:R-:W0:Y:S01]  /*0460*/  LDC R9, c[0x0][0x148] ;  /* 0x00005200ff097b82 */ /* 0x000e220000000800 */
[----:B------:R-:W-:Y:S01]  /*0470*/  VOTEU.ALL UP0, P0 ;  /* 0x00000000003f7886 */ /* 0x000fe20000000000 */
[----:B------:R-:W-:Y:S01]  /*0480*/  LOP3.LUT R7, R7, 0xfffffffc, RZ, 0xc0, !PT ;  /* 0xfffffffc07077812 */ /* 0x000fe200078ec0ff */
[----:B------:R-:W5:Y:S01]  /*0490*/  F2I.U32.TRUNC.NTZ R11, R11 ;  /* 0x0000000b000b7305 */ /* 0x000f62000020f000 */
[----:B------:R-:W-:Y:S02]  /*04a0*/  VOTEU.ALL UP1, P0 ;  /* 0x00000000003f7886 */ /* 0x000fe40000020000 */
[----:B------:R-:W-:Y:S01]  /*04b0*/  @!UP0 UMOV UR6, 0x400 ;  /* 0x0000040000068882 */ /* 0x000fe20000000000 */
[----:B------:R-:W-:Y:S01]  /*04c0*/  IMAD.IADD R7, R0, 0x1, -R7 ;  /* 0x0000000100077824 */ /* 0x000fe200078e0a07 */
[----:B------:R-:W4:Y:S01]  /*04d0*/  @!UP0 S2UR UR7, SR_CgaCtaId ;  /* 0x00000000000789c3 */ /* 0x000f220000008800 */
[----:B------:R-:W-:-:S02]  /*04e0*/  SHF.R.S32.HI R0, RZ, 0x1f, R3 ;  /* 0x0000001fff007819 */ /* 0x000fc40000011403 */
[----:B------:R-:W-:Y:S01]  /*04f0*/  IMAD R10, R10, 0x4, R7 ;  /* 0x000000040a0a7824 */ /* 0x000fe200078e0207 */
[----:B--2---:R-:W-:Y:S02]  /*0500*/  I2FP.F32.U32 R13, R4 ;  /* 0x00000004000d7245 */ /* 0x004fe40000201000 */
[----:B------:R-:W-:Y:S01]  /*0510*/  LEA.HI R0, R0, R3, RZ, 0x2 ;  /* 0x0000000300007211 */ /* 0x000fe200078f10ff */
[C---:B------:R-:W-:Y:S01]  /*0520*/  IMAD.SHL.U32 R19, R10.reuse, 0x4, RZ ;  /* 0x000000040a137824 */ /* 0x040fe200078e00ff */
[----:B------:R-:W-:Y:S01]  /*0530*/  LEA.HI R7, R10, R10, RZ, 0x1 ;  /* 0x0000000a0a077211 */ /* 0x000fe200078f08ff */
[----:B------:R-:W-:Y:S01]  /*0540*/  FMUL R13, R13, UR4 ;  /* 0x000000040d0d7c20 */ /* 0x000fe20008400000 */
[----:B-----5:R-:W-:Y:S01]  /*0550*/  IMAD.MOV R15, RZ, RZ, -R11 ;  /* 0x000000ffff0f7224 */ /* 0x020fe200078e0a0b */
[----:B------:R-:W-:Y:S01]  /*0560*/  LOP3.LUT R0, R0, 0xfffffffc, RZ, 0xc0, !PT ;  /* 0xfffffffc00007812 */ /* 0x000fe200078ec0ff */
[----:B------:R-:W-:Y:S01]  /*0570*/  UMOV UR4, 0x20 ;  /* 0x0000002000047882 */ /* 0x000fe20000000000 */
[----:B------:R-:W-:Y:S01]  /*0580*/  LOP3.LUT R11, R7, 0xfffffffe, RZ, 0xc0, !PT ;  /* 0xfffffffe070b7812 */ /* 0x000fe200078ec0ff */
[----:B-1----:R-:W-:Y:S01]  /*0590*/  IMAD R7, R12, R15, UR8 ;  /* 0x000000080c077e24 */ /* 0x002fe2000f8e020f */
[----:B------:R-:W1:Y:S01]  /*05a0*/  F2I.U32.TRUNC.NTZ R13, R13 ;  /* 0x0000000d000d7305 */ /* 0x000e62000020f000 */
[----:B------:R-:W-:Y:S01]  /*05b0*/  IMAD.IADD R3, R3, 0x1, -R0 ;  /* 0x0000000103037824 */ /* 0x000fe200078e0a00 */
[C---:B------:R-:W-:Y:S01]  /*05c0*/  LOP3.LUT R19, R10.reuse, 0xc, R19, 0x78, !PT ;  /* 0x0000000c0a137812 */ /* 0x040fe200078e7813 */
[----:B------:R-:W-:Y:S01]  /*05d0*/  IMAD.IADD R12, R10, 0x1, -R11 ;  /* 0x000000010a0c7824 */ /* 0x000fe200078e0a0b */
[----:B------:R-:W-:-:S04]  /*05e0*/  @!UP0 UIADD3 UR4, -UR4, 0x100000, URZ ;  /* 0x0010000004048890 */ /* 0x000fc8000fffe13f */
[----:B------:R-:W-:Y:S02]  /*05f0*/  @!UP0 USHF.L.U32 UR5, UR4, 0xb, URZ ;  /* 0x0000000b04058899 */ /* 0x000fe4000800063f */
[----:B------:R-:W-:Y:S01]  /*0600*/  @!UP0 USHF.L.U32 UR4, UR4, 0x1, URZ ;  /* 0x0000000104048899 */ /* 0x000fe2000800063f */
[----:B---3--:R-:W-:Y:S02]  /*0610*/  ISETP.EQ.U32.AND P2, PT, R14, 0x1, PT ;  /* 0x000000010e00780c */ /* 0x008fe40003f42070 */
[C---:B------:R-:W-:Y:S02]  /*0620*/  ISETP.NE.AND P1, PT, R3.reuse, 0x3, PT ;  /* 0x000000030300780c */ /* 0x040fe40003f25270 */
[----:B------:R-:W-:Y:S01]  /*0630*/  ISETP.NE.AND P4, PT, R12, R7, PT ;  /* 0x000000070c00720c */ /* 0x000fe20003f85270 */
[----:B----4-:R-:W-:Y:S01]  /*0640*/  @!UP0 ULEA UR6, UR7, UR6, 0x18 ;  /* 0x0000000607068291 */ /* 0x010fe2000f8ec03f */
[----:B------:R-:W-:Y:S01]  /*0650*/  ISETP.EQ.OR P1, PT, R3, RZ, !P1 ;  /* 0x000000ff0300720c */ /* 0x000fe20004f22670 */
[----:B------:R-:W-:Y:S01]  /*0660*/  VOTEU.ALL UP0, P0 ;  /* 0x00000000003f7886 */ /* 0x000fe20000000000 */
[----:B------:R-:W-:Y:S01]  /*0670*/  LOP3.LUT P0, RZ, R8, 0x7, RZ, 0xc0, !PT ;  /* 0x0000000708ff7812 */ /* 0x000fe2000780c0ff */
[C---:B------:R-:W-:Y:S01]  /*0680*/  VIADD R8, R2.reuse, 0xffffffff ;  /* 0xffffffff02087836 */ /* 0x040fe20000000000 */
[----:B------:R-:W-:Y:S01]  /*0690*/  ISETP.EQ.AND P1, PT, R2, RZ, P1 ;  /* 0x000000ff0200720c */ /* 0x000fe20000f22270 */
[----:B-1----:R-:W-:Y:S01]  /*06a0*/  IMAD.MOV R23, RZ, RZ, -R13 ;  /* 0x000000ffff177224 */ /* 0x002fe200078e0a0d */
[----:B------:R-:W-:-:S02]  /*06b0*/  ISETP.LT.U32.AND P0, PT, R19, 0x2, !P0 ;  /* 0x000000021300780c */ /* 0x000fc40004701070 */
[----:B------:R-:W-:Y:S01]  /*06c0*/  ISETP.GE.U32.AND P6, PT, R8, 0x2, PT ;  /* 0x000000020800780c */ /* 0x000fe20003fc6070 */
[----:B0-----:R-:W-:Y:S01]  /*06d0*/  IMAD R11, R9, R23, R4 ;  /* 0x00000017090b7224 */ /* 0x001fe200078e0204 */
[----:B------:R-:W-:Y:S01]  /*06e0*/  SEL R18, RZ, 0x1, !P1 ;  /* 0x00000001ff127807 */ /* 0x000fe20004800000 */
[----:B------:R-:W0:Y:S02]  /*06f0*/  FENCE.VIEW.ASYNC.S ;  /* 0x00000000000073c6 */ /* 0x000e240000000000 */
[----:B0-----:R0:W1:Y:S01]  /*0700*/  @!UP0 SYNCS.EXCH.64 URZ, [UR6+0x40], UR4 ;  /* 0x00004004063f85b2 */ /* 0x0010620008000100 */
[----:B------:R-:W-:Y:S02]  /*0710*/  @P4 LEA.HI R0, R19, R19, RZ, 0x1 ;  /* 0x0000001313004211 */ /* 0x000fe400078f08ff */
[----:B------:R-:W-:Y:S02]  /*0720*/  SEL R18, R18, 0x2, P6 ;  /* 0x0000000212127807 */ /* 0x000fe40003000000 */
[----:B------:R-:W-:-:S04]  /*0730*/  @P4 SHF.R.S32.HI R0, RZ, 0x1, R0 ;  /* 0x00000001ff004819 */ /* 0x000fc80000011400 */
[----:B------:R-:W-:Y:S02]  /*0740*/  @P4 ISETP.NE.AND P5, PT, R0, R11, PT ;  /* 0x0000000b0000420c */ /* 0x000fe40003fa5270 */
[----:B------:R-:W-:Y:S02]  /*0750*/  SEL R11, RZ, 0x1, !P0 ;  /* 0x00000001ff0b7807 */ /* 0x000fe40004000000 */
[----:B------:R-:W-:Y:S02]  /*0760*/  @P4 SEL R22, RZ, 0x1, P5 ;  /* 0x00000001ff164807 */ /* 0x000fe40002800000 */
[----:B------:R-:W-:Y:S01]  /*0770*/  LOP3.LUT R0, R95, 0x7f, RZ, 0xc0, !PT ;  /* 0x0000007f5f007812 */ /* 0x000fe200078ec0ff */
[----:B------:R0:W2:Y:S01]  /*0780*/  @!UP1 SYNCS.EXCH.64 URZ, [UR6+0x48], UR4 ;  /* 0x00004804063f95b2 */ /* 0x0000a20008000100 */
[----:B------:R-:W-:Y:S01]  /*0790*/  LOP3.LUT R22, R22, R11, RZ, 0xc0, !PT ;  /* 0x0000000b16167212 */ /* 0x000fe200078ec0ff */
[----:B------:R-:W-:Y:S01]  /*07a0*/  NOP ;  /* 0x0000000000007918 */ /* 0x000fe20000000000 */
[----:B------:R-:W-:Y:S05]  /*07b0*/  @!P2 BRA `(.L_x_3) ;  /* 0x000000000008a947 */ /* 0x000fea0003800000 */
[----:B-12---:R-:W-:Y:S01]  /*07c0*/  UCGABAR_ARV ;  /* 0x00000000000079c7 */ /* 0x006fe20008000000 */
[----:B------:R-:W-:Y:S05]  /*07d0*/  BRA `(.L_x_4) ;  /* 0x0000000000047947 */ /* 0x000fea0003800000 */
.L_x_3:
[----:B-12---:R-:W-:Y:S01]  /*07e0*/  NOP ;  /* 0x0000000000007918 */ /* 0x006fe20000000000 */
.L_x_4:
[----:B------:R-:W1:Y:S01]  /*07f0*/  LDC R2, c[0x0][0x65c] ;  /* 0x00019700ff027b82 */ /* 0x000e620000000800 */
[----:B------:R-:W-:Y:S02]  /*0800*/  IMAD.U32 R10, RZ, RZ, UR8 ;  /* 0x00000008ff0a7e24 */ /* 0x000fe4000f8e00ff */
[----:B------:R-:W-:Y:S01]  /*0810*/  IMAD.MOV.U32 R11, RZ, RZ, RZ ;  /* 0x000000ffff0b7224 */ /* 0x000fe200078e00ff */
[----:B-1----:R-:W-:-:S04]  /*0820*/  ISETP.NE.AND P1, PT, R2, 0x1, PT ;  /* 0x000000010200780c */ /* 0x002fc80003f25270 */
[----:B------:R-:W-:-:S09]  /*0830*/  P2R R5, PR, RZ, 0x2 ;  /* 0x00000002ff057803 */ /* 0x000fd20000000000 */
[----:B------:R-:W1:Y:S01]  /*0840*/  @P1 LDC R17, c[0x0][0x10] ;  /* 0x00000400ff111b82 */ /* 0x000e620000000800 */
[----:B------:R-:W-:Y:S02]  /*0850*/  @P1 IMAD.MOV.U32 R5, RZ, RZ, RZ ;  /* 0x000000ffff051224 */ /* 0x000fe400078e00ff */
[----:B------:R-:W-:-:S05]  /*0860*/  @P1 IMAD.MOV.U32 R15, RZ, RZ, RZ ;  /* 0x000000ffff0f1224 */ /* 0x000fca00078e00ff */
[----:B------:R-:W2:Y:S01]  /*0870*/  @!P1 LDC R13, c[0x0][0xc] ;  /* 0x00000300ff0d9b82 */ /* 0x000ea20000000800 */
[----:B0-----:R-:W-:Y:S01]  /*0880*/  ULDC UR4, c[0x0][0xc] ;  /* 0x0000030000047ab9 */ /* 0x001fe20000000800 */
[----:B------:R-:W-:Y:S01]  /*0890*/  ULDC UR5, c[0x0][0x10] ;  /* 0x0000040000057ab9 */ /* 0x000fe20000000800 */
[----:B------:R-:W-:Y:S01]  /*08a0*/  ULDC UR6, c[0x0][0x14] ;  /* 0x0000050000067ab9 */ /* 0x000fe20000000800 */
[----:B------:R-:W-:-:S04]  /*08b0*/  UIMAD.WIDE.U32 UR4, UR4, UR5, URZ ;  /* 0x00000005040472a5 */ /* 0x000fc8000f8e003f */
[----:B------:R-:W-:Y:S02]  /*08c0*/  UIMAD.WIDE.U32 UR38, UR4, UR6, URZ ;  /* 0x00000006042672a5 */ /* 0x000fe4000f8e003f */
[----:B------:R-:W-:-:S04]  /*08d0*/  UIMAD UR41, UR5, UR6, URZ ;  /* 0x00000006052972a4 */ /* 0x000fc8000f8e023f */
[----:B------:R-:W-:Y:S01]  /*08e0*/  UIADD3 UR41, UR39, UR41, URZ ;  /* 0x0000002927297290 */ /* 0x000fe2000fffe03f */
[----:B-1----:R-:W-:-:S04]  /*08f0*/  @P1 IMAD.WIDE.U32 R16, R17, UR8, R4 ;  /* 0x0000000811101c25 */ /* 0x002fc8000f8e0004 */
[----:B------:R-:W-:Y:S02]  /*0900*/  @P1 IMAD.IADD R17, R17, 0x1, R15 ;  /* 0x0000000111111824 */ /* 0x000fe400078e020f */
[----:B--2---:R-:W-:-:S04]  /*0910*/  @!P1 IMAD.WIDE.U32 R10, R4, R13, R10 ;  /* 0x0000000d040a9225 */ /* 0x004fc800078e000a */
[----:B------:R-:W-:Y:S02]  /*0920*/  @!P1 IMAD.MOV.U32 R16, RZ, RZ, R10 ;  /* 0x000000ffff109224 */ /* 0x000fe400078e000a */
[----:B------:R-:W-:Y:S01]  /*0930*/  @!P1 IMAD.MOV.U32 R17, RZ, RZ, R11 ;  /* 0x000000ffff119224 */ /* 0x000fe200078e000b */
[----:B------:R-:W-:Y:S06]  /*0940*/  @!P2 BRA `(.L_x_5) ;  /* 0x00000000000ca947 */ /* 0x000fec0003800000 */
[----:B------:R-:W-:Y:S01]  /*0950*/  UCGABAR_WAIT ;  /* 0x0000000000007dc7 */ /* 0x000fe20008000000 */
[----:B------:R-:W-:Y:S01]  /*0960*/  CCTL.IVALL ;  /* 0x00000000ff00798f */ /* 0x000fe20002000000 */
[----:B------:R-:W-:Y:S05]  /*0970*/  BRA `(.L_x_6) ;  /* 0x0000000000047947 */ /* 0x000fea0003800000 */
.L_x_5:
[----:B------:R-:W-:Y:S06]  /*0980*/  BAR.SYNC.DEFER_BLOCKING 0x0 ;  /* 0x0000000000007b1d */ /* 0x000fec0000010000 */
.L_x_6:
[----:B------:R-:W-:Y:S05]  /*0990*/  @!P3 BRA `(.L_x_7) ;  /* 0x0000005c00a4b947 */ /* 0x000fea0003800000 */
[----:B------:R-:W-:-:S13]  /*09a0*/  ISETP.GT.U32.AND P0, PT, R8, 0x1, PT ;  /* 0x000000010800780c */ /* 0x000fda0003f04070 */
[----:B------:R-:W-:Y:S05]  /*09b0*/  @P0 EXIT ;  /* 0x000000000000094d */ /* 0x000fea0003800000 */
[----:B------:R-:W-:Y:S01]  /*09c0*/  ULDC.64 UR4, c[0x0][0x650] ;  /* 0x0001940000047ab9 */ /* 0x000fe20000000a00 */
[----:B------:R-:W-:Y:S01]  /*09d0*/  PRMT R3, RZ, 0x7610, R3 ;  /* 0x00007610ff037816 */ /* 0x000fe20000000003 */
[----:B------:R-:W-:Y:S01]  /*09e0*/  IMAD.MOV.U32 R103, RZ, RZ, -0x1 ;  /* 0xffffffffff677424 */ /* 0x000fe200078e00ff */
[----:B------:R-:W-:Y:S01]  /*09f0*/  ISETP.GE.U32.AND P0, PT, R16, UR4, PT ;  /* 0x0000000410007c0c */ /* 0x000fe2000bf06070 */
[----:B------:R-:W-:Y:S02]  /*0a00*/  IMAD.MOV.U32 R100, RZ, RZ, -0x1 ;  /* 0xffffffffff647424 */ /* 0x000fe400078e00ff */
[----:B------:R-:W-:Y:S01]  /*0a10*/  IMAD.MOV.U32 R101, RZ, RZ, -0x1 ;  /* 0xffffffffff657424 */ /* 0x000fe200078e00ff */
[----:B------:R-:W-:-:S13]  /*0a20*/  ISETP.GE.U32.AND.EX P0, PT, R17, UR5, PT, P0 ;  /* 0x0000000511007c0c */ /* 0x000fda000bf06100 */
[----:B------:R-:W-:Y:S05]  /*0a30*/  @P0 BRA `(.L_x_8) ;  /* 0x0000000400280947 */ /* 0x000fea0003800000 */
[----:B------:R-:W0:Y:S01]  /*0a40*/  LDC.64 R24, c[0x0][0x628] ;  /* 0x00018a00ff187b82 */ /* 0x000e220000000a00 */
[----:B------:R-:W-:Y:S02]  /*0a50*/  IMAD.MOV.U32 R10, RZ, RZ, R16 ;  /* 0x000000ffff0a7224 */ /* 0x000fe400078e0010 */
[----:B------:R-:W-:-:S05]  /*0a60*/  IMAD.MOV.U32 R11, RZ, RZ, R17 ;  /* 0x000000ffff0b7224 */ /* 0x000fca00078e0011 */
[----:B------:R-:W1:Y:S08]  /*0a70*/  LDC R8, c[0x0][0x630] ;  /* 0x00018c00ff087b82 */ /* 0x000e700000000800 */
[----:B------:R-:W2:Y:S01]  /*0a80*/  LDC.64 R26, c[0x0][0x620] ;  /* 0x00018800ff1a7b82 */ /* 0x000ea20000000a00 */
[----:B0-----:R-:W-:-:S04]  /*0a90*/  ISETP.NE.U32.AND P0, PT, R24, RZ, PT ;  /* 0x000000ff1800720c */ /* 0x001fc80003f05070 */
[----:B------:R-:W-:-:S13]  /*0aa0*/  ISETP.NE.AND.EX P0, PT, R25, RZ, PT, P0 ;  /* 0x000000ff1900720c */ /* 0x000fda0003f05300 */
[----:B-12---:R-:W-:Y:S05]  /*0ab0*/  @!P0 BRA `(.L_x_9) ;  /* 0x0000000000288947 */ /* 0x006fea0003800000 */
[----:B------:R-:W0:Y:S02]  /*0ac0*/  LDC R3, c[0x0][0x634] ;  /* 0x00018d00ff037b82 */ /* 0x000e240000000800 */
[----:B0-----:R-:W-:-:S05]  /*0ad0*/  IADD3 R3, P0, R16, R3, RZ ;  /* 0x0000000310037210 */ /* 0x001fca0007f1e0ff */
[----:B------:R-:W-:-:S04]  /*0ae0*/  IMAD.X R21, RZ, RZ, R17, P0 ;  /* 0x000000ffff157224 */ /* 0x000fc800000e0611 */
[----:B------:R-:W-:-:S04]  /*0af0*/  IMAD.WIDE.U32 R10, R21, R24, RZ ;  /* 0x00000018150a7225 */ /* 0x000fc800078e00ff */
[----:B------:R-:W-:-:S04]  /*0b00*/  IMAD.WIDE.U32 R12, P0, R3, R25, R10 ;  /* 0x00000019030c7225 */ /* 0x000fc8000780000a */
[----:B------:R-:W-:-:S04]  /*0b10*/  IMAD.WIDE.U32 R10, R3, R24, RZ ;  /* 0x00000018030a7225 */ /* 0x000fc800078e00ff */
[----:B------:R-:W-:Y:S01]  /*0b20*/  IMAD.X R15, RZ, RZ, RZ, P0 ;  /* 0x000000ffff0f7224 */ /* 0x000fe200000e06ff */
[----:B------:R-:W-:Y:S01]  /*0b30*/  IADD3 RZ, P0, R11, R12, RZ ;  /* 0x0000000c0bff7210 */ /* 0x000fe20007f1e0ff */
[----:B------:R-:W-:-:S04]  /*0b40*/  IMAD.MOV.U32 R14, RZ, RZ, R13 ;  /* 0x000000ffff0e7224 */ /* 0x000fc800078e000d */
[----:B------:R-:W-:-:S08]  /*0b50*/  IMAD.WIDE.U32.X R10, R21, R25, R14, P0 ;  /* 0x00000019150a7225 */ /* 0x000fd000000e040e */
.L_x_9:
[----:B------:R-:W0:Y:S01]  /*0b60*/  LDC.64 R30, c[0x0][0x640] ;  /* 0x00019000ff1e7b82 */ /* 0x000e220000000a00 */
[-CC-:B------:R-:W-:Y:S02]  /*0b70*/  SHF.R.U64 R101, R10, R8.reuse, R11.reuse ;  /* 0x000000080a657219 */ /* 0x180fe4000000120b */
[----:B------:R-:W-:Y:S02]  /*0b80*/  SHF.R.U32.HI R3, RZ, R8, R11 ;  /* 0x00000008ff037219 */ /* 0x000fe4000001160b */
[----:B------:R-:W-:-:S03]  /*0b90*/  IADD3 R5, P0, RZ, -R101, RZ ;  /* 0x80000065ff057210 */ /* 0x000fc60007f1e0ff */
[----:B------:R-:W1:Y:S02]  /*0ba0*/  LDC R12, c[0x0][0x618] ;  /* 0x00018600ff0c7b82 */ /* 0x000e640000000800 */
[----:B------:R-:W-:Y:S02]  /*0bb0*/  IMAD.X R3, RZ, RZ, ~R3, P0 ;  /* 0x000000ffff037224 */ /* 0x000fe400000e0e03 */
[----:B------:R-:W-:-:S04]  /*0bc0*/  IMAD.WIDE.U32 R10, R5, R26, R16 ;  /* 0x0000001a050a7225 */ /* 0x000fc800078e0010 */
[----:B------:R-:W2:Y:S01]  /*0bd0*/  LDC R20, c[0x0][0x608] ;  /* 0x00018200ff147b82 */ /* 0x000ea20000000800 */
[----:B------:R-:W-:Y:S02]  /*0be0*/  IMAD R8, R3, R26, RZ ;  /* 0x0000001a03087224 */ /* 0x000fe400078e02ff */
[----:B------:R-:W-:Y:S02]  /*0bf0*/  IMAD.MOV.U32 R3, RZ, RZ, -0x1 ;  /* 0xffffffffff037424 */ /* 0x000fe400078e00ff */
[----:B------:R-:W-:Y:S02]  /*0c00*/  IMAD R5, R5, R27, R8 ;  /* 0x0000001b05057224 */ /* 0x000fe400078e0208 */
[----:B------:R-:W-:Y:S01]  /*0c10*/  IMAD R26, R9, R23, R4 ;  /* 0x00000017091a7224 */ /* 0x000fe200078e0204 */
[----:B------:R-:W3:Y:S01]  /*0c20*/  LDC R28, c[0x0][0x658] ;  /* 0x00019600ff1c7b82 */ /* 0x000ee20000000800 */
[----:B------:R-:W-:Y:S01]  /*0c30*/  IMAD.IADD R5, R11, 0x1, R5 ;  /* 0x000000010b057824 */ /* 0x000fe200078e0205 */
[----:B0-----:R-:W-:Y:S01]  /*0c40*/  ISETP.NE.U32.AND P0, PT, R30, RZ, PT ;  /* 0x000000ff1e00720c */ /* 0x001fe20003f05070 */
[----:B------:R-:W-:-:S03]  /*0c50*/  IMAD.MOV.U32 R23, RZ, RZ, 0x1 ;  /* 0x00000001ff177424 */ /* 0x000fc600078e00ff */
[----:B------:R-:W-:Y:S02]  /*0c60*/  ISETP.NE.AND.EX P0, PT, R31, RZ, PT, P0 ;  /* 0x000000ff1f00720c */ /* 0x000fe40003f05300 */
[----:B------:R-:W0:Y:S01]  /*0c70*/  LDC R24, c[0x0][0x600] ;  /* 0x00018000ff187b82 */ /* 0x000e220000000800 */
[-CC-:B-1----:R-:W-:Y:S02]  /*0c80*/  SHF.R.U64 R14, R10, R12.reuse, R5.reuse ;  /* 0x0000000c0a0e7219 */ /* 0x182fe40000001205 */
[----:B------:R-:W-:-:S05]  /*0c90*/  SHF.R.U32.HI R5, RZ, R12, R5 ;  /* 0x0000000cff057219 */ /* 0x000fca0000011605 */
[----:B------:R-:W1:Y:S01]  /*0ca0*/  LDC R15, c[0x0][0x648] ;  /* 0x00019200ff0f7b82 */ /* 0x000e620000000800 */
[-CC-:B--2---:R-:W-:Y:S02]  /*0cb0*/  SHF.R.U64 R27, R14, R20.reuse, R5.reuse ;  /* 0x000000140e1b7219 */ /* 0x184fe40000001205 */
[----:B------:R-:W-:-:S05]  /*0cc0*/  SHF.R.U32.HI R5, RZ, R20, R5 ;  /* 0x00000014ff057219 */ /* 0x000fca0000011605 */
[----:B------:R-:W2:Y:S01]  /*0cd0*/  LDC R21, c[0x0][0x638] ;  /* 0x00018e00ff157b82 */ /* 0x000ea20000000800 */
[-CC-:B---3--:R-:W-:Y:S02]  /*0ce0*/  SHF.R.U64 R20, R27, R28.reuse, R5.reuse ;  /* 0x0000001c1b147219 */ /* 0x188fe40000001205 */
[-C--:B------:R-:W-:Y:S02]  /*0cf0*/  SHF.L.U32 R3, R3, R28.reuse, RZ ;  /* 0x0000001c03037219 */ /* 0x080fe400000006ff */
[----:B------:R-:W-:Y:S01]  /*0d00*/  SHF.R.U32.HI R5, RZ, R28, R5 ;  /* 0x0000001cff057219 */ /* 0x000fe20000011605 */
[----:B------:R-:W-:Y:S01]  /*0d10*/  IMAD.MOV.U32 R4, RZ, RZ, R20 ;  /* 0x000000ffff047224 */ /* 0x000fe200078e0014 */
[----:B------:R-:W-:Y:S01]  /*0d20*/  LOP3.LUT R12, RZ, R3, RZ, 0x33, !PT ;  /* 0x00000003ff0c7212 */ /* 0x000fe200078e33ff */
[----:B------:R-:W3:Y:S01]  /*0d30*/  LDC R25, c[0x0][0x610] ;  /* 0x00018400ff197b82 */ /* 0x000ee20000000800 */
[----:B------:R-:W-:Y:S05]  /*0d40*/  @!P0 BRA `(.L_x_10) ;  /* 0x0000000000288947 */ /* 0x000fea0003800000 */
[----:B------:R-:W4:Y:S02]  /*0d50*/  LDC R3, c[0x0][0x64c] ;  /* 0x00019300ff037b82 */ /* 0x000f240000000800 */
[----:B----4-:R-:W-:-:S05]  /*0d60*/  IADD3 R3, P0, R20, R3, RZ ;  /* 0x0000000314037210 */ /* 0x010fca0007f1e0ff */
        /* <DEDUP_REMOVED lines=8> */
.L_x_10:
[----:B-1----:R-:W-:Y:S01]  /*0df0*/  SHF.R.U64 R4, R4, R15, R5 ;  /* 0x0000000f04047219 */ /* 0x002fe20000001205 */
[----:B0-----:R-:W-:Y:S01]  /*0e00*/  VIADD R5, R24, 0xffffffff ;  /* 0xffffffff18057836 */ /* 0x001fe20000000000 */
[----:B------:R-:W-:Y:S02]  /*0e10*/  SHF.L.U32 R3, R23, R28, RZ ;  /* 0x0000001c17037219 */ /* 0x000fe400000006ff */
[----:B------:R-:W-:Y:S01]  /*0e20*/  LOP3.LUT R12, R27, R12, RZ, 0xc0, !PT ;  /* 0x0000000c1b0c7212 */ /* 0x000fe200078ec0ff */
[----:B------:R-:W-:Y:S01]  /*0e30*/  IMAD.MOV R8, RZ, RZ, -R4 ;  /* 0x000000ffff087224 */ /* 0x000fe200078e0a04 */
[----:B------:R-:W-:-:S03]  /*0e40*/  SEL R7, R7, R26, !P1 ;  /* 0x0000001a07077207 */ /* 0x000fc60004800000 */
[----:B------:R-:W-:Y:S01]  /*0e50*/  IMAD R12, R3, R4, R12 ;  /* 0x00000004030c7224 */ /* 0x000fe200078e020c */
[----:B------:R-:W-:Y:S01]  /*0e60*/  LOP3.LUT R4, R14, R5, RZ, 0xc0, !PT ;  /* 0x000000050e047212 */ /* 0x000fe200078ec0ff */
[----:B--2---:R-:W-:Y:S02]  /*0e70*/  IMAD R3, R8, R21, R20 ;  /* 0x0000001508037224 */ /* 0x004fe400078e0214 */
[----:B---3--:R-:W-:Y:S02]  /*0e80*/  IMAD R7, R12, R25, R7 ;  /* 0x000000190c077224 */ /* 0x008fe400078e0207 */
[----:B------:R-:W-:Y:S02]  /*0e90*/  IMAD.MOV.U32 R5, RZ, RZ, 0x1 ;  /* 0x00000001ff057424 */ /* 0x000fe400078e00ff */
[----:B------:R-:W-:-:S03]  /*0ea0*/  IMAD R4, R3, R24, R4 ;  /* 0x0000001803047224 */ /* 0x000fc600078e0204 */
[----:B------:R-:W-:Y:S02]  /*0eb0*/  PRMT R3, R5, 0x7610, R3 ;  /* 0x0000761005037816 */ /* 0x000fe40000000003 */
[----:B------:R-:W-:Y:S02]  /*0ec0*/  SEL R100, R4, R7, !P1 ;  /* 0x0000000704647207 */ /* 0x000fe40004800000 */
[----:B------:R-:W-:-:S07]  /*0ed0*/  SEL R103, R7, R4, !P1 ;  /* 0x0000000407677207 */ /* 0x000fce0004800000 */
.L_x_8:
[----:B------:R-:W-:-:S08]  /*0ee0*/  NOP ;  /* 0x0000000000007918 */ /* 0x000fd00000000000 */
[----:B------:R-:W0:Y:S02]  /*0ef0*/  USETMAXREG.TRY_ALLOC.CTAPOOL UP0, 0xe8 ;  /* 0x000000e8000079c8 */ /* 0x000e240008000600 */
[----:B0-----:R-:W-:-:S13]  /*0f00*/  PLOP3.LUT P0, PT, PT, PT, UP0, 0x80, 0x0 ;  /* 0x000000000000781c */ /* 0x001fda0003f0f008 */
[----:B------:R-:W-:Y:S05]  /*0f10*/  @!P0 BRA `(.L_x_8) ;  /* 0xfffffffc00f08947 */ /* 0x000fea000383ffff */
[----:B------:R-:W-:Y:S01]  /*0f20*/  ULDC.64 UR4, c[0x0][0x598] ;  /* 0x0001660000047ab9 */ /* 0x000fe20000000a00 */
[----:B------:R-:W-:Y:S01]  /*0f30*/  ULDC.64 UR36, c[0x0][0x208] ;  /* 0x0000820000247ab9 */ /* 0x000fe20000000a00 */
[----:B------:R-:W-:-:S04]  /*0f40*/  ISETP.NE.U32.AND P0, PT, RZ, UR4, PT ;  /* 0x00000004ff007c0c */ /* 0x000fc8000bf05070 */
[----:B------:R-:W-:-:S13]  /*0f50*/  ISETP.NE.AND.EX P0, PT, RZ, UR5, PT, P0 ;  /* 0x00000005ff007c0c */ /* 0x000fda000bf05300 */
[----:B------:R-:W-:Y:S05]  /*0f60*/  @!P0 BRA `(.L_x_11) ;  /* 0x00000000001c8947 */ /* 0x000fea0003800000 */
[----:B------:R-:W0:Y:S02]  /*0f70*/  LDC.64 R4, c[0x0][0x598] ;  /* 0x00016600ff047b82 */ /* 0x000e240000000a00 */
[----:B0-----:R-:W2:Y:S02]  /*0f80*/  LDG.E.64 R4, desc[UR36][R4.64] ;  /* 0x0000002404047981 */ /* 0x001ea4000c1e1b00 */
[----:B--2---:R-:W-:-:S04]  /*0f90*/  ISETP.NE.U32.AND P0, PT, R4, RZ, PT ;  /* 0x000000ff0400720c */ /* 0x004fc80003f05070 */
[----:B------:R-:W-:-:S13]  /*0fa0*/  ISETP.NE.AND.EX P0, PT, R5, RZ, PT, P0 ;  /* 0x000000ff0500720c */ /* 0x000fda0003f05300 */
[----:B------:R-:W-:Y:S05]  /*0fb0*/  @!P0 BRA `(.L_x_11) ;  /* 0x0000000000088947 */ /* 0x000fea0003800000 */
[----:B------:R0:W5:Y:S01]  /*0fc0*/  LD.E R23, desc[UR36][R4.64] ;  /* 0x0000002404177980 */ /* 0x000162000c101900 */
[----:B------:R-:W-:Y:S05]  /*0fd0*/  BRA `(.L_x_12) ;  /* 0x0000000000247947 */ /* 0x000fea0003800000 */
.L_x_11:
[----:B------:R-:W-:Y:S02]  /*0fe0*/  ULDC.64 UR4, c[0x0][0x588] ;  /* 0x0001620000047ab9 */ /* 0x000fe40000000a00 */
[----:B------:R-:W-:-:S04]  /*0ff0*/  ISETP.NE.U32.AND P0, PT, RZ, UR4, PT ;  /* 0x00000004ff007c0c */ /* 0x000fc8000bf05070 */
[----:B------:R-:W-:-:S13]  /*1000*/  ISETP.NE.AND.EX P0, PT, RZ, UR5, PT, P0 ;  /* 0x00000005ff007c0c */ /* 0x000fda000bf05300 */
[----:B------:R-:W-:Y:S05]  /*1010*/  @!P0 BRA `(.L_x_13) ;  /* 0x00000000000c8947 */ /* 0x000fea0003800000 */
[----:B------:R-:W0:Y:S02]  /*1020*/  LDC.64 R4, c[0x0][0x588] ;  /* 0x00016200ff047b82 */ /* 0x000e240000000a00 */
[----:B0-----:R1:W5:Y:S01]  /*1030*/  LDG.E R23, desc[UR36][R4.64] ;  /* 0x0000002404177981 */ /* 0x001362000c1e1900 */
[----:B------:R-:W-:Y:S05]  /*1040*/  BRA `(.L_x_12) ;  /* 0x0000000000087947 */ /* 0x000fea0003800000 */
.L_x_13:
[----:B------:R-:W-:Y:S02]  /*1050*/  ULDC UR4, c[0x0][0x580] ;  /* 0x0001600000047ab9 */ /* 0x000fe40000000800 */
[----:B------:R-:W-:-:S07]  /*1060*/  IMAD.U32 R23, RZ, RZ, UR4 ;  /* 0x00000004ff177e24 */ /* 0x000fce000f8e00ff */
.L_x_12:
[----:B------:R-:W-:Y:S02]  /*1070*/  ULDC.64 UR4, c[0x0][0x5a0] ;  /* 0x0001680000047ab9 */ /* 0x000fe40000000a00 */
[----:B------:R-:W-:-:S04]  /*1080*/  ISETP.NE.U32.AND P0, PT, RZ, UR4, PT ;  /* 0x00000004ff007c0c */ /* 0x000fc8000bf05070 */
[----:B------:R-:W-:-:S13]  /*1090*/  ISETP.NE.AND.EX P0, PT, RZ, UR5, PT, P0 ;  /* 0x00000005ff007c0c */ /* 0x000fda000bf05300 */
[----:B------:R-:W-:Y:S05]  /*10a0*/  @!P0 BRA `(.L_x_14) ;  /* 0x00000000001c8947 */ /* 0x000fea0003800000 */
[----:B01----:R-:W0:Y:S02]  /*10b0*/  LDC.64 R4, c[0x0][0x5a0] ;  /* 0x00016800ff047b82 */ /* 0x003e240000000a00 */
[----:B0-----:R-:W2:Y:S02]  /*10c0*/  LDG.E.64 R4, desc[UR36][R4.64] ;  /* 0x0000002404047981 */ /* 0x001ea4000c1e1b00 */
[----:B--2---:R-:W-:-:S04]  /*10d0*/  ISETP.NE.U32.AND P0, PT, R4, RZ, PT ;  /* 0x000000ff0400720c */ /* 0x004fc80003f05070 */
[----:B------:R-:W-:-:S13]  /*10e0*/  ISETP.NE.AND.EX P0, PT, R5, RZ, PT, P0 ;  /* 0x000000ff0500720c */ /* 0x000fda0003f05300 */
[----:B------:R-:W-:Y:S05]  /*10f0*/  @!P0 BRA `(.L_x_14) ;  /* 0x0000000000088947 */ /* 0x000fea0003800000 */
[----:B------:R0:W5:Y:S01]  /*1100*/  LD.E R90, desc[UR36][R4.64] ;  /* 0x00000024045a7980 */ /* 0x000162000c101900 */
[----:B------:R-:W-:Y:S05]  /*1110*/  BRA `(.L_x_15) ;  /* 0x0000000000247947 */ /* 0x000fea0003800000 */
.L_x_14:
[----:B------:R-:W-:Y:S02]  /*1120*/  ULDC.64 UR4, c[0x0][0x590] ;  /* 0x0001640000047ab9 */ /* 0x000fe40000000a00 */
[----:B------:R-:W-:-:S04]  /*1130*/  ISETP.NE.U32.AND P0, PT, RZ, UR4, PT ;  /* 0x00000004ff007c0c */ /* 0x000fc8000bf05070 */
[----:B------:R-:W-:-:S13]  /*1140*/  ISETP.NE.AND.EX P0, PT, RZ, UR5, PT, P0 ;  /* 0x00000005ff007c0c */ /* 0x000fda000bf05300 */
[----:B------:R-:W-:Y:S05]  /*1150*/  @!P0 BRA `(.L_x_16) ;  /* 0x00000000000c8947 */ /* 0x000fea0003800000 */
[----:B------:R-:W2:Y:S02]  /*1160*/  LDC.64 R90, c[0x0][0x590] ;  /* 0x00016400ff5a7b82 */ /* 0x000ea40000000a00 */
[----:B--2---:R2:W5:Y:S01]  /*1170*/  LDG.E R90, desc[UR36][R90.64] ;  /* 0x000000245a5a7981 */ /* 0x004562000c1e1900 */
[----:B------:R-:W-:Y:S05]  /*1180*/  BRA `(.L_x_15) ;  /* 0x0000000000087947 */ /* 0x000fea0003800000 */
.L_x_16:
[----:B------:R-:W-:Y:S02]  /*1190*/  ULDC UR4, c[0x0][0x584] ;  /* 0x0001610000047ab9 */ /* 0x000fe40000000800 */
[----:B------:R-:W-:-:S07]  /*11a0*/  IMAD.U32 R90, RZ, RZ, UR4 ;  /* 0x00000004ff5a7e24 */ /* 0x000fce000f8e00ff */
.L_x_15:
[----:B------:R-:W-:-:S13]  /*11b0*/  LOP3.LUT P0, RZ, R3, 0xff, RZ, 0xc0, !PT ;  /* 0x000000ff03ff7812 */ /* 0x000fda000780c0ff */
[----:B------:R-:W-:Y:S05]  /*11c0*/  @!P0 EXIT ;  /* 0x000000000000894d */ /* 0x000fea0003800000 */
[----:B------:R-:W3:Y:S01]  /*11d0*/  LDC R93, c[0x0][0x658] ;  /* 0x00019600ff5d7b82 */ /* 0x000ee20000000800 */
[----:B------:R-:W-:Y:S01]  /*11e0*/  LOP3.LUT R6, R6, 0x1, RZ, 0xc0, !PT ;  /* 0x0000000106067812 */ /* 0x000fe200078ec0ff */
[----:B------:R-:W-:Y:S01]  /*11f0*/  ULDC.64 UR6, c[0x0][0x288] ;  /* 0x0000a20000067ab9 */ /* 0x000fe20000000a00 */
[----:B------:R-:W-:Y:S01]  /*1200*/  SHF.R.U32.HI R3, RZ, 0x2, R95 ;  /* 0x00000002ff037819 */ /* 0x000fe2000001165f */
[----:B------:R-:W-:Y:S01]  /*1210*/  UIADD3 UR4, UR7, 0x3f, URZ ;  /* 0x0000003f07047890 */ /* 0x000fe2000fffe03f */
[----:B------:R-:W-:Y:S01]  /*1220*/  SHF.R.U32.HI R0, RZ, 0x1, R0 ;  /* 0x00000001ff007819 */ /* 0x000fe20000011600 */
[----:B------:R-:W-:Y:S01]  /*1230*/  IMAD.SHL.U32 R88, R6, 0x40, RZ ;  /* 0x0000004006587824 */ /* 0x000fe200078e00ff */
[----:B------:R-:W-:Y:S01]  /*1240*/  LOP3.LUT R3, R3, 0x7, RZ, 0xc0, !PT ;  /* 0x0000000703037812 */ /* 0x000fe200078ec0ff */
[----:B01----:R-:W0:Y:S01]  /*1250*/  LDC.64 R4, c[0x0][0x5c8] ;  /* 0x00017200ff047b82 */ /* 0x003e220000000a00 */
[----:B------:R-:W-:Y:S01]  /*1260*/  USHF.R.S32.HI UR5, URZ, 0x1f, UR4 ;  /* 0x0000001f3f057899 */ /* 0x000fe20008011404 */
[----:B------:R-:W-:Y:S01]  /*1270*/  LOP3.LUT R0, R0, 0x30, RZ, 0xc0, !PT ;  /* 0x0000003000007812 */ /* 0x000fe200078ec0ff */
[----:B------:R-:W-:Y:S01]  /*1280*/  IMAD.MOV.U32 R8, RZ, RZ, 0x1 ;  /* 0x00000001ff087424 */ /* 0x000fe200078e00ff */
[--C-:B------:R-:W-:Y:S01]  /*1290*/  LOP3.LUT R88, R88, 0x40, R3.reuse, 0xe2, !PT ;  /* 0x0000004058587812 */ /* 0x100fe200078ee203 */
[----:B------:R-:W-:Y:S01]  /*12a0*/  ULEA.HI UR5, UR5, UR4, URZ, 0x6 ;  /* 0x0000000405057291 */ /* 0x000fe2000f8f303f */
[-C--:B------:R-:W-:Y:S01]  /*12b0*/  IADD3 R3, RZ, -R0.reuse, -R3 ;  /* 0x80000000ff037210 */ /* 0x080fe20007ffe803 */
[----:B------:R-:W-:Y:S01]  /*12c0*/  IMAD.U32 R7, RZ, RZ, UR6 ;  /* 0x00000006ff077e24 */ /* 0x000fe2000f8e00ff */
[----:B------:R-:W1:Y:S01]  /*12d0*/  LDC R97, c[0x0][0x600] ;  /* 0x00018000ff617b82 */ /* 0x000e620000000800 */
[----:B------:R-:W-:Y:S01]  /*12e0*/  LOP3.LUT R88, R88, R0, RZ, 0xfc, !PT ;  /* 0x0000000058587212 */ /* 0x000fe200078efcff */
[----:B------:R-:W-:Y:S01]  /*12f0*/  IMAD.MOV.U32 R0, RZ, RZ, -0x1 ;  /* 0xffffffffff007424 */ /* 0x000fe200078e00ff */
[----:B------:R-:W-:Y:S01]  /*1300*/  USHF.R.S32.HI UR43, URZ, 0x6, UR5 ;  /* 0x000000063f2b7899 */ /* 0x000fe20008011405 */
[C---:B------:R-:W-:Y:S01]  /*1310*/  LOP3.LUT R94, R95.reuse, 0x3, RZ, 0xc0, !PT ;  /* 0x000000035f5e7812 */ /* 0x040fe200078ec0ff */
[----:B------:R-:W-:Y:S01]  /*1320*/  IMAD R3, R6, -0x40, R3 ;  /* 0xffffffc006037824 */ /* 0x000fe200078e0203 */
[C---:B------:R-:W-:Y:S01]  /*1330*/  LOP3.LUT R96, R95.reuse, 0x80, RZ, 0xc0, !PT ;  /* 0x000000805f607812 */ /* 0x040fe200078ec0ff */
[----:B------:R-:W-:Y:S01]  /*1340*/  UISETP.LT.AND UP0, UPT, UR43, 0x1, UPT ;  /* 0x000000012b00788c */ /* 0x000fe2000bf01270 */
[-C--:B---3--:R-:W-:Y:S01]  /*1350*/  SHF.L.U32 R0, R0, R93.reuse, RZ ;  /* 0x0000005d00007219 */ /* 0x088fe200000006ff */
[----:B------:R-:W-:Y:S01]  /*1360*/  ULDC UR4, c[0x0][0x284] ;  /* 0x0000a10000047ab9 */ /* 0x000fe20000000800 */
[----:B------:R-:W-:Y:S01]  /*1370*/  IMAD R94, R94, -0x2, R7 ;  /* 0xfffffffe5e5e7824 */ /* 0x000fe200078e0207 */
[----:B------:R-:W-:Y:S01]  /*1380*/  USEL UR44, UR43, 0x1, UP0 ;  /* 0x000000012b2c7887 */ /* 0x000fe20008000000 */
[----:B------:R-:W-:Y:S01]  /*1390*/  SHF.L.U32 R93, R8, R93, RZ ;  /* 0x0000005d085d7219 */ /* 0x000fe200000006ff */
[----:B------:R-:W-:Y:S01]  /*13a0*/  IMAD.SHL.U32 R95, R95, 0x2, RZ ;  /* 0x000000025f5f7824 */ /* 0x000fe200078e00ff */
[----:B------:R-:W-:Y:S01]  /*13b0*/  LOP3.LUT R102, R18, 0x1, RZ, 0xfc, !PT ;  /* 0x0000000112667812 */ /* 0x000fe200078efcff */
[----:B------:R-:W-:Y:S01]  /*13c0*/  VIADD R99, R3, UR4 ;  /* 0x0000000403637c36 */ /* 0x000fe20008000000 */
[C---:B0-----:R-:W-:Y:S01]  /*13d0*/  SHF.L.U64.HI R92, R4.reuse, 0x3, R5 ;  /* 0x00000003045c7819 */ /* 0x041fe20000010205 */
[----:B--2---:R-:W-:Y:S01]  /*13e0*/  IMAD.SHL.U32 R91, R4, 0x8, RZ ;  /* 0x00000008045b7824 */ /* 0x004fe200078e00ff */
[----:B------:R-:W-:Y:S01]  /*13f0*/  SHF.R.U32.HI R96, RZ, 0x7, R96 ;  /* 0x00000007ff607819 */ /* 0x000fe20000011660 */
[----:B------:R-:W-:Y:S01]  /*1400*/  IMAD.MOV.U32 R89, RZ, RZ, RZ ;  /* 0x000000ffff597224 */ /* 0x000fe200078e00ff */
[----:B------:R-:W-:Y:S01]  /*1410*/  LOP3.LUT R98, RZ, R0, RZ, 0x33, !PT ;  /* 0x00000000ff627212 */ /* 0x000fe200078e33ff */
[----:B------:R-:W-:Y:S01]  /*1420*/  UIADD3 UR44, UR43, -UR44, URZ ;  /* 0x8000002c2b2c7290 */ /* 0x000fe2000fffe03f */
[----:B------:R-:W-:Y:S01]  /*1430*/  UMOV UR40, URZ ;  /* 0x0000003f00287c82 */ /* 0x000fe20008000000 */
[----:B-1----:R-:W-:Y:S01]  /*1440*/  VIADD R97, R97, 0xffffffff ;  /* 0xffffffff61617836 */ /* 0x002fe20000000000 */
[----:B------:R-:W-:-:S09]  /*1450*/  UMOV UR42, URZ ;  /* 0x0000003f002a7c82 */ /* 0x000fd20008000000 */
.L_x_162:
[----:B0-----:R-:W0:Y:S01]  /*1460*/  SHFL.IDX PT, R0, R96, RZ, 0x1f ;  /* 0x00001fff60007589 */ /* 0x001e2200000e0000 */
[----:B-1----:R-:W1:Y:S01]  /*1470*/  S2UR UR7, SR_CgaCtaId ;  /* 0x00000000000779c3 */ /* 0x002e620000008800 */
[----:B------:R-:W-:Y:S01]  /*1480*/  UMOV UR6, 0x400 ;  /* 0x0000040000067882 */ /* 0x000fe20000000000 */
[----:B0-----:R-:W-:Y:S01]  /*1490*/  R2UR UR4, R0 ;  /* 0x00000000000472ca */ /* 0x001fe200000e0000 */
[----:B-1----:R-:W-:-:S12]  /*14a0*/  ULEA UR6, UR7, UR6, 0x18 ;  /* 0x0000000607067291 */ /* 0x002fd8000f8ec03f */
[----:B------:R-:W-:-:S04]  /*14b0*/  ULEA.HI UR5, UR4, UR4, URZ, 0x1 ;  /* 0x0000000404057291 */ /* 0x000fc8000f8f083f */
[----:B------:R-:W-:-:S04]  /*14c0*/  ULOP3.LUT UR5, UR5, 0x7fffe, URZ, 0xc0, !UPT ;  /* 0x0007fffe05057892 */ /* 0x000fc8000f8ec03f */
[----:B------:R-:W-:-:S03]  /*14d0*/  UIADD3 UR5, UR4, -UR5, URZ ;  /* 0x8000000504057290 */ /* 0x000fc6000fffe03f */
[----:B------:R-:W-:Y:S01]  /*14e0*/  ULDC UR4, c[0x0][0x28c] ;  /* 0x0000a30000047ab9 */ /* 0x000fe20000000800 */
[----:B------:R-:W-:Y:S01]  /*14f0*/  ULEA UR5, UR5, UR6, 0xd ;  /* 0x0000000605057291 */ /* 0x000fe2000f8e683f */
[----:B------:R-:W-:-:S03]  /*1500*/  ISETP.LT.AND P0, PT, RZ, UR4, PT ;  /* 0x00000004ff007c0c */ /* 0x000fc6000bf01270 */
[----:B------:R-:W-:-:S04]  /*1510*/  UIADD3 UR5, UR5, 0x100, URZ ;  /* 0x0000010005057890 */ /* 0x000fc8000fffe03f */
[----:B------:R-:W-:-:S04]  /*1520*/  USHF.R.U32.HI UR5, URZ, 0x4, UR5 ;  /* 0x000000043f057899 */ /* 0x000fc80008011605 */
[----:B------:R-:W-:Y:S02]  /*1530*/  ULOP3.LUT UR45, UR5, 0x3fff, URZ, 0xc0, !UPT ;  /* 0x00003fff052d7892 */ /* 0x000fe4000f8ec03f */
[----:B--2345:R-:W-:Y:S10]  /*1540*/  @P0 BRA `(.L_x_17) ;  /* 0x0000000000400947 */ /* 0x03cff40003800000 */
[----:B------:R-:W-:Y:S01]  /*1550*/  MOV R0, 0x0 ;  /* 0x0000000000007802 */ /* 0x000fe20000000f00 */
[----:B------:R-:W-:Y:S01]  /*1560*/  ULDC.64 UR4, c[0x4][0x68] ;  /* 0x01001a0000047ab9 */ /* 0x000fe20000000a00 */
[----:B------:R-:W-:Y:S01]  /*1570*/  ULDC.64 UR6, c[0x4][0x8] ;  /* 0x0100020000067ab9 */ /* 0x000fe20000000a00 */
[----:B------:R-:W-:Y:S01]  /*1580*/  IMAD.U32 R4, RZ, RZ, UR4 ;  /* 0x00000004ff047e24 */ /* 0x000fe2000f8e00ff */
[----:B------:R0:W1:Y:S01]  /*1590*/  LDC.64 R14, c[0x4][R0] ;  /* 0x01000000000e7b82 */ /* 0x0000620000000a00 */
[----:B------:R-:W-:Y:S01]  /*15a0*/  IMAD.U32 R5, RZ, RZ, UR5 ;  /* 0x00000005ff057e24 */ /* 0x000fe2000f8e00ff */
[----:B------:R-:W-:Y:S01]  /*15b0*/  ULDC.64 UR4, c[0x4][0x70] ;  /* 0x01001c0000047ab9 */ /* 0x000fe20000000a00 */
[----:B------:R-:W-:Y:S02]  /*15c0*/  IMAD.U32 R10, RZ, RZ, UR6 ;  /* 0x00000006ff0a7e24 */ /* 0x000fe4000f8e00ff */
[----:B------:R-:W-:Y:S02]  /*15d0*/  IMAD.U32 R6, RZ, RZ, UR4 ;  /* 0x00000004ff067e24 */ /* 0x000fe4000f8e00ff */
[----:B------:R-:W-:-:S02]  /*15e0*/  IMAD.U32 R7, RZ, RZ, UR5 ;  /* 0x00000005ff077e24 */ /* 0x000fc4000f8e00ff */
[----:B------:R-:W-:Y:S02]  /*15f0*/  IMAD.U32 R11, RZ, RZ, UR7 ;  /* 0x00000007ff0b7e24 */ /* 0x000fe4000f8e00ff */
[----:B------:R-:W-:Y:S02]  /*1600*/  IMAD.MOV.U32 R8, RZ, RZ, 0x1e1 ;  /* 0x000001e1ff087424 */ /* 0x000fe400078e00ff */
[----:B------:R-:W-:Y:S02]  /*1610*/  IMAD.MOV.U32 R12, RZ, RZ, 0x1 ;  /* 0x00000001ff0c7424 */ /* 0x000fe400078e00ff */
[----:B0-----:R-:W-:-:S07]  /*1620*/  IMAD.MOV.U32 R13, RZ, RZ, RZ ;  /* 0x000000ffff0d7224 */ /* 0x001fce00078e00ff */
[----:B------:R-:W-:-:S07]  /*1630*/  LEPC R20, `(.L_x_17) ;  /* 0x000000001014794e */ /* 0x000fce0000000000 */
[----:B-1---5:R-:W-:Y:S05]  /*1640*/  CALL.ABS.NOINC R14 ;  /* 0x000000000e007343 */ /* 0x022fea0003c00000 */
.L_x_17:
[----:B------:R-:W-:-:S13]  /*1650*/  ISETP.NE.AND P0, PT, R102, 0x3, PT ;  /* 0x000000036600780c */ /* 0x000fda0003f05270 */
[----:B------:R-:W-:Y:S05]  /*1660*/  @!P0 BRA `(.L_x_18) ;  /* 0x0000000000048947 */ /* 0x000fea0003800000 */
[----:B------:R-:W-:Y:S01]  /*1670*/  BPT.TRAP 0x1 ;  /* 0x000000040000795c */ /* 0x000fe20000300000 */
.L_x_18:
[----:B------:R-:W0:Y:S01]  /*1680*/  S2UR UR5, SR_CgaCtaId ;  /* 0x00000000000579c3 */ /* 0x000e220000008800 */
[----:B------:R-:W-:Y:S01]  /*1690*/  UMOV UR4, 0x400 ;  /* 0x0000040000047882 */ /* 0x000fe20000000000 */
[----:B------:R-:W-:Y:S02]  /*16a0*/  IMAD.U32 R0, RZ, RZ, UR40 ;  /* 0x00000028ff007e24 */ /* 0x000fe4000f8e00ff */
[----:B------:R-:W-:-:S03]  /*16b0*/  IMAD.U32 R3, RZ, RZ, UR42 ;  /* 0x0000002aff037e24 */ /* 0x000fc6000f8e00ff */
[----:B------:R-:W-:Y:S01]  /*16c0*/  SHF.L.U32 R0, R0, 0x1f, RZ ;  /* 0x0000001f00007819 */ /* 0x000fe200000006ff */
[----:B0-----:R-:W-:-:S06]  /*16d0*/  ULEA UR4, UR5, UR4, 0x18 ;  /* 0x0000000405047291 */ /* 0x001fcc000f8ec03f */
[----:B------:R-:W-:-:S04]  /*16e0*/  IMAD.U32 R6, RZ, RZ, UR4 ;  /* 0x00000004ff067e24 */ /* 0x000fc8000f8e00ff */
[----:B------:R-:W-:-:S04]  /*16f0*/  IMAD R3, R3, 0x8, R6 ;  /* 0x0000000803037824 */ /* 0x000fc800078e0206 */
[----:B------:R0:W1:Y:S01]  /*1700*/  SYNCS.PHASECHK.TRANS64.TRYWAIT P1, [R3+URZ], R0 ;  /* 0x00000000030075a7 */ /* 0x000062000802017f */
[----:B------:R-:W-:Y:S05]  /*1710*/  @!P0 BRA `(.L_x_19) ;  /* 0x0000000000048947 */ /* 0x000fea0003800000 */
[----:B------:R-:W-:Y:S01]  /*1720*/  BPT.TRAP 0x1 ;  /* 0x000000040000795c */ /* 0x000fe20000300000 */
.L_x_19:
[----:B------:R-:W-:-:S05]  /*1730*/  IMAD.U32 R4, RZ, RZ, UR44 ;  /* 0x0000002cff047e24 */ /* 0x000fca000f8e00ff */
[----:B------:R-:W-:Y:S01]  /*1740*/  ISETP.GE.AND P2, PT, R4, 0x1, PT ;  /* 0x000000010400780c */ /* 0x000fe20003f46270 */
[----:B-1----:R-:W-:-:S12]  /*1750*/  @P1 BRA `(.L_x_20) ;  /* 0x0000000000081947 */ /* 0x002fd80003800000 */
[----:B------:R-:W1:Y:S02]  /*1760*/  SYNCS.PHASECHK.TRANS64.TRYWAIT P1, [R3+URZ], R0 ;  /* 0x00000000030075a7 */ /* 0x000e64000802017f */
[----:B-1----:R-:W-:Y:S05]  /*1770*/  @!P1 BRA `(.L_x_21) ;  /* 0x00000064009c9947 */ /* 0x002fea0003800000 */
.L_x_20:
[----:B------:R-:W-:Y:S05]  /*1780*/  WARPSYNC.ALL ;  /* 0x0000000000007948 */ /* 0x000fea0003800000 */
[----:B------:R-:W-:Y:S01]  /*1790*/  R2UR UR4, R6 ;  /* 0x00000000060472ca */ /* 0x000fe200000e0000 */
[----:B------:R-:W-:Y:S01]  /*17a0*/  ULEA UR5, UR42, UR45, 0xa ;  /* 0x0000002d2a057291 */ /* 0x000fe2000f8e503f */
[----:B------:R-:W-:Y:S01]  /*17b0*/  WARPGROUP.ARRIVE ;  /* 0x00000000000079c5 */ /* 0x000fe20000000000 */
[----:B------:R-:W-:Y:S01]  /*17c0*/  UMOV UR9, 0x40000040 ;  /* 0x4000004000097882 */ /* 0x000fe20000000000 */
[----:B------:R-:W-:-:S04]  /*17d0*/  UMOV UR11, 0x40000040 ;  /* 0x40000040000b7882 */ /* 0x000fc80000000000 */
[----:B------:R-:W-:-:S05]  /*17e0*/  UMOV UR8, UR5 ;  /* 0x0000000500087c82 */ /* 0x000fca0008000000 */
[----:B------:R-:W-:-:S04]  /*17f0*/  UIADD3 UR4, UR4, 0xc100, URZ ;  /* 0x0000c10004047890 */ /* 0x000fc8000fffe03f */
[----:B------:R-:W-:-:S04]  /*1800*/  USHF.R.U32.HI UR4, URZ, 0x4, UR4 ;  /* 0x000000043f047899 */ /* 0x000fc80008011604 */
[----:B------:R-:W-:-:S04]  /*1810*/  ULOP3.LUT UR4, UR4, 0x3fff, URZ, 0xc0, !UPT ;  /* 0x00003fff04047892 */ /* 0x000fc8000f8ec03f */
[----:B------:R-:W-:-:S04]  /*1820*/  ULOP3.LUT UR4, UR4, 0x2000000, URZ, 0xfc, !UPT ;  /* 0x0200000004047892 */ /* 0x000fc8000f8efc3f */
[----:B------:R-:W-:-:S07]  /*1830*/  ULEA UR6, UR42, UR4, 0xa ;  /* 0x000000042a067291 */ /* 0x000fce000f8e503f */
[----:B------:R-:W-:Y:S02]  /*1840*/  UMOV UR10, UR6 ;  /* 0x00000006000a7c82 */ /* 0x000fe40008000000 */
[----:B------:R-:W-:Y:S01]  /*1850*/  HGMMA.64x128x16.F32 R24, gdesc[UR8].tnspA.tnspB, RZ, !UPT, gsb0 ;  /* 0x61e00000081879f0 */ /* 0x000fe2000c0008ff */
[----:B------:R-:W-:Y:S02]  /*1860*/  UIADD3 UR8, UR5, 0x80, URZ ;  /* 0x0000008005087890 */ /* 0x000fe4000fffe03f */
[----:B------:R-:W-:Y:S01]  /*1870*/  UIADD3 UR10, UR6, 0x80, URZ ;  /* 0x00000080060a7890 */ /* 0x000fe2000fffe03f */
[----:B------:R-:W-:Y:S01]  /*1880*/  UMOV UR9, 0x40000040 ;  /* 0x4000004000097882 */ /* 0x000fe20000000000 */
[----:B------:R-:W-:Y:S01]  /*1890*/  UMOV UR11, 0x40000040 ;  /* 0x40000040000b7882 */ /* 0x000fe20000000000 */
[----:B------:R-:W-:Y:S02]  /*18a0*/  WARPGROUP.DEPBAR.LE gsb0, 0x0 ;  /* 0x00008000000079c5 */ /* 0x000fe40000010000 */
[----:B------:R-:W-:-:S06]  /*18b0*/  WARPGROUP.ARRIVE ;  /* 0x00000000000079c5 */ /* 0x000fcc0000000000 */
[----:B------:R-:W-:Y:S01]  /*18c0*/  HGMMA.64x128x16.F32 R24, gdesc[UR8].tnspA.tnspB, R24, gsb0 ;  /* 0x61e00000081879f0 */ /* 0x000fe20008000818 */
        /* <DEDUP_REMOVED lines=13> */
[----:B------:R-:W-:Y:S03]  /*19a0*/  HGMMA.64x128x16.F32 R24, gdesc[UR8].tnspA.tnspB, R24, gsb0 ;  /* 0x61e00000081879f0 */ /* 0x000fe60008000818 */
[----:B------:R-:W-:Y:S02]  /*19b0*/  WARPGROUP.DEPBAR.LE gsb0, 0x0 ;  /* 0x00008000000079c5 */ /* 0x000fe40000010000 */
[----:B------:R-:W-:Y:S05]  /*19c0*/  @!P2 BRA `(.L_x_22) ;  /* 0x000000040028a947 */ /* 0x000fea0003800000 */
[----:B------:R-:W-:Y:S01]  /*19d0*/  UIADD3 UR5, UR42, 0x1, URZ ;  /* 0x000000012a057890 */ /* 0x000fe2000fffe03f */
[----:B01----:R-:W-:Y:S02]  /*19e0*/  IMAD.U32 R0, RZ, RZ, UR44 ;  /* 0x0000002cff007e24 */ /* 0x003fe4000f8e00ff */
[----:B------:R-:W-:Y:S01]  /*19f0*/  IMAD.U32 R3, RZ, RZ, UR42 ;  /* 0x0000002aff037e24 */ /* 0x000fe2000f8e00ff */
[----:B------:R-:W-:-:S04]  /*1a00*/  UISETP.NE.AND UP0, UPT, UR5, 0x3, UPT ;  /* 0x000000030500788c */ /* 0x000fc8000bf05270 */
[----:B------:R-:W-:Y:S02]  /*1a10*/  USEL UR6, URZ, 0x1, UP0 ;  /* 0x000000013f067887 */ /* 0x000fe40008000000 */
[----:B------:R-:W-:Y:S02]  /*1a20*/  USEL UR5, UR5, URZ, UP0 ;  /* 0x0000003f05057287 */ /* 0x000fe40008000000 */
[----:B------:R-:W-:-:S06]  /*1a30*/  ULOP3.LUT UR6, UR40, UR6, URZ, 0x3c, !UPT ;  /* 0x0000000628067292 */ /* 0x000fcc000f8e3c3f */
[----:B------:R-:W-:-:S07]  /*1a40*/  IMAD.U32 R7, RZ, RZ, UR6 ;  /* 0x00000006ff077e24 */ /* 0x000fce000f8e00ff */
.L_x_29:
[----:B------:R-:W-:Y:S05]  /*1a50*/  @!P0 BRA `(.L_x_23) ;  /* 0x0000000000048947 */ /* 0x000fea0003800000 */
[----:B------:R-:W-:Y:S01]  /*1a60*/  BPT.TRAP 0x1 ;  /* 0x000000040000795c */ /* 0x000fe20000300000 */
.L_x_23:
[----:B------:R-:W0:Y:S01]  /*1a70*/  S2UR UR7, SR_CgaCtaId ;  /* 0x00000000000779c3 */ /* 0x000e220000008800 */
[----:B------:R-:W-:Y:S01]  /*1a80*/  UMOV UR6, 0x400 ;  /* 0x0000040000067882 */ /* 0x000fe20000000000 */
[----:B------:R-:W-:Y:S01]  /*1a90*/  IMAD.U32 R5, RZ, RZ, UR5 ;  /* 0x00000005ff057e24 */ /* 0x000fe2000f8e00ff */
[----:B------:R-:W-:Y:S01]  /*1aa0*/  SHF.L.U32 R4, R7, 0x1f, RZ ;  /* 0x0000001f07047819 */ /* 0x000fe200000006ff */
[----:B0-----:R-:W-:-:S06]  /*1ab0*/  ULEA UR6, UR7, UR6, 0x18 ;  /* 0x0000000607067291 */ /* 0x001fcc000f8ec03f */
[----:B------:R-:W-:-:S04]  /*1ac0*/  IMAD.U32 R6, RZ, RZ, UR6 ;  /* 0x00000006ff067e24 */ /* 0x000fc8000f8e00ff */
[----:B------:R-:W-:-:S04]  /*1ad0*/  IMAD R5, R5, 0x8, R6 ;  /* 0x0000000805057824 */ /* 0x000fc800078e0206 */
[----:B------:R0:W1:Y:S01]  /*1ae0*/  SYNCS.PHASECHK.TRANS64.TRYWAIT P1, [R5+URZ], R4 ;  /* 0x00000004050075a7 */ /* 0x000062000802017f */
[----:B------:R-:W-:Y:S05]  /*1af0*/  @!P0 BRA `(.L_x_24) ;  /* 0x0000000000048947 */ /* 0x000fea0003800000 */
[----:B------:R-:W-:Y:S01]  /*1b00*/  BPT.TRAP 0x1 ;  /* 0x000000040000795c */ /* 0x000fe20000300000 */
.L_x_24:
[----:B-1----:R-:W-:Y:S05]  /*1b10*/  @P1 BRA `(.L_x_25) ;  /* 0x0000000000081947 */ /* 0x002fea0003800000 */
[----:B------:R-:W1:Y:S02]  /*1b20*/  SYNCS.PHASECHK.TRANS64.TRYWAIT P1, [R5+URZ], R4 ;  /* 0x00000004050075a7 */ /* 0x000e64000802017f */
[----:B-1----:R-:W-:Y:S05]  /*1b30*/  @!P1 BRA `(.L_x_26) ;  /* 0x0000006000c09947 */ /* 0x002fea0003800000 */
.L_x_25:
[----:B------:R-:W-:Y:S01]  /*1b40*/  ULEA UR6, UR5, UR45, 0xa ;  /* 0x0000002d05067291 */ /* 0x000fe2000f8e503f */
[----:B------:R-:W-:Y:S01]  /*1b50*/  WARPGROUP.ARRIVE ;  /* 0x00000000000079c5 */ /* 0x000fe20000000000 */
[----:B------:R-:W-:Y:S01]  /*1b60*/  ULEA UR7, UR5, UR4, 0xa ;  /* 0x0000000405077291 */ /* 0x000fe2000f8e503f */
[----:B------:R-:W-:Y:S01]  /*1b70*/  UMOV UR9, 0x40000040 ;  /* 0x4000004000097882 */ /* 0x000fe20000000000 */
[----:B------:R-:W-:-:S03]  /*1b80*/  UMOV UR11, 0x40000040 ;  /* 0x40000040000b7882 */ /* 0x000fc60000000000 */
[----:B------:R-:W-:Y:S02]  /*1b90*/  UMOV UR8, UR6 ;  /* 0x0000000600087c82 */ /* 0x000fe40008000000 */
[----:B------:R-:W-:Y:S02]  /*1ba0*/  UMOV UR10, UR7 ;  /* 0x00000007000a7c82 */ /* 0x000fe40008000000 */
[----:B------:R-:W-:Y:S01]  /*1bb0*/  HGMMA.64x128x16.F32 R24, gdesc[UR8].tnspA.tnspB, R24, gsb0 ;  /* 0x61e00000081879f0 */ /* 0x000fe20008000818 */
[----:B------:R-:W-:Y:S02]  /*1bc0*/  UIADD3 UR8, UR6, 0x80, URZ ;  /* 0x0000008006087890 */ /* 0x000fe4000fffe03f */
[----:B------:R-:W-:Y:S01]  /*1bd0*/  UIADD3 UR10, UR7, 0x80, URZ ;  /* 0x00000080070a7890 */ /* 0x000fe2000fffe03f */
[----:B------:R-:W-:Y:S01]  /*1be0*/  UMOV UR9, 0x40000040 ;  /* 0x4000004000097882 */ /* 0x000fe20000000000 */
[----:B------:R-:W-:Y:S01]  /*1bf0*/  UMOV UR11, 0x40000040 ;  /* 0x40000040000b7882 */ /* 0x000fe20000000000 */
[----:B------:R-:W-:-:S02]  /*1c00*/  WARPGROUP.DEPBAR.LE gsb0, 0x0 ;  /* 0x00008000000079c5 */ /* 0x000fc40000010000 */
        /* <DEDUP_REMOVED lines=18> */
[----:B------:R-:W-:Y:S01]  /*1d30*/  BPT.TRAP 0x1 ;  /* 0x000000040000795c */ /* 0x000fe20000300000 */
.L_x_27:
[----:B------:R-:W-:-:S13]  /*1d40*/  ISETP.NE.AND P1, PT, R22, RZ, PT ;  /* 0x000000ff1600720c */ /* 0x000fda0003f25270 */
[----:B01----:R-:W-:-:S04]  /*1d50*/  @P1 IMAD R4, R3, 0x8, R6 ;  /* 0x0000000803041824 */ /* 0x003fc800078e0206 */
[----:B------:R-:W-:-:S05]  /*1d60*/  @P1 VIADD R4, R4, 0x18 ;  /* 0x0000001804041836 */ /* 0x000fca0000000000 */
[----:B------:R-:W-:-:S04]  /*1d70*/  @P1 PRMT R4, R19, 0x654, R4 ;  /* 0x0000065413041816 */ /* 0x000fc80000000004 */
[----:B------:R0:W-:Y:S01]  /*1d80*/  @P1 SYNCS.ARRIVE.TRANS64.RED.A1T0 RZ, [R4+URZ], RZ ;  /* 0x000000ff04ff19a7 */ /* 0x0001e2000810043f */
[----:B------:R-:W-:-:S13]  /*1d90*/  ISETP.GT.U32.AND P1, PT, R18, 0x1, PT ;  /* 0x000000011200780c */ /* 0x000fda0003f24070 */
[----:B0-----:R-:W-:Y:S05]  /*1da0*/  @P1 BRA `(.L_x_28) ;  /* 0x0000000000041947 */ /* 0x001fea0003800000 */
[----:B------:R-:W-:Y:S01]  /*1db0*/  BPT.TRAP 0x1 ;  /* 0x000000040000795c */ /* 0x000fe20000300000 */
.L_x_28:
[----:B------:R-:W-:Y:S01]  /*1dc0*/  UIADD3 UR5, UR5, 0x1, URZ ;  /* 0x0000000105057890 */ /* 0x000fe2000fffe03f */
[C---:B------:R-:W-:Y:S01]  /*1dd0*/  ISETP.GT.AND P2, PT, R0.reuse, 0x1, PT ;  /* 0x000000010000780c */ /* 0x040fe20003f44270 */
[----:B------:R-:W-:Y:S02]  /*1de0*/  VIADD R3, R3, 0x1 ;  /* 0x0000000103037836 */ /* 0x000fe40000000000 */
[----:B------:R-:W-:Y:S01]  /*1df0*/  UISETP.NE.AND UP0, UPT, UR5, 0x3, UPT ;  /* 0x000000030500788c */ /* 0x000fe2000bf05270 */
[----:B------:R-:W-:Y:S02]  /*1e00*/  VIADD R0, R0, 0xffffffff ;  /* 0xffffffff00007836 */ /* 0x000fe40000000000 */
[C---:B------:R-:W-:Y:S01]  /*1e10*/  ISETP.NE.AND P1, PT, R3.reuse, 0x3, PT ;  /* 0x000000030300780c */ /* 0x040fe20003f25270 */
[----:B------:R-:W-:Y:S02]  /*1e20*/  USEL UR6, URZ, 0x1, UP0 ;  /* 0x000000013f067887 */ /* 0x000fe40008000000 */
[----:B------:R-:W-:Y:S01]  /*1e30*/  USEL UR5, UR5, URZ, UP0 ;  /* 0x0000003f05057287 */ /* 0x000fe20008000000 */
[----:B------:R-:W-:-:S03]  /*1e40*/  SEL R3, R3, RZ, P1 ;  /* 0x000000ff03037207 */ /* 0x000fc60000800000 */
[----:B------:R-:W-:Y:S01]  /*1e50*/  LOP3.LUT R7, R7, UR6, RZ, 0x3c, !PT ;  /* 0x0000000607077c12 */ /* 0x000fe2000f8e3cff */
[----:B------:R-:W-:Y:S07]  /*1e60*/  @P2 BRA `(.L_x_29) ;  /* 0xfffffff800f82947 */ /* 0x000fee000383ffff */
.L_x_22:
[----:B01----:R-:W0:Y:S02]  /*1e70*/  LDC R0, c[0x0][0x28c] ;  /* 0x0000a300ff007b82 */ /* 0x003e240000000800 */
[----:B0-----:R-:W-:-:S13]  /*1e80*/  ISETP.GE.AND P1, PT, R0, 0x1, PT ;  /* 0x000000010000780c */ /* 0x001fda0003f26270 */
[----:B------:R-:W-:Y:S05]  /*1e90*/  @!P1 BRA `(.L_x_30) ;  /* 0x0000000000449947 */ /* 0x000fea0003800000 */
[----:B------:R-:W-:Y:S05]  /*1ea0*/  @!P0 BRA `(.L_x_31) ;  /* 0x0000000000048947 */ /* 0x000fea0003800000 */
[----:B------:R-:W-:Y:S01]  /*1eb0*/  BPT.TRAP 0x1 ;  /* 0x000000040000795c */ /* 0x000fe20000300000 */
.L_x_31:
[----:B------:R-:W-:-:S13]  /*1ec0*/  ISETP.NE.AND P0, PT, R22, RZ, PT ;  /* 0x000000ff1600720c */ /* 0x000fda0003f05270 */
[----:B------:R-:W-:-:S05]  /*1ed0*/  VOTEU.ANY UP0, P0 ;  /* 0x00000000003f7886 */ /* 0x000fca0000000100 */
[----:B------:R-:W-:-:S06]  /*1ee0*/  @UP0 UIADD3 UR4, UR44, UR42, URZ ;  /* 0x0000002a2c040290 */ /* 0x000fcc000fffe03f */
[----:B------:R-:W-:Y:S02]  /*1ef0*/  IMAD.U32 R4, RZ, RZ, UR4 ;  /* 0x00000004ff047e24 */ /* 0x000fe4000f8e00ff */
[----:B------:R-:W-:Y:S02]  /*1f00*/  IMAD.U32 R3, RZ, RZ, UR4 ;  /* 0x00000004ff037e24 */ /* 0x000fe4000f8e00ff */
[----:B------:R-:W-:-:S05]  /*1f10*/  @P0 IMAD.WIDE.U32 R4, R4, -0x55555555, RZ ;  /* 0xaaaaaaab04040825 */ /* 0x000fca00078e00ff */
[----:B------:R-:W-:-:S05]  /*1f20*/  @P0 SHF.R.U32.HI R0, RZ, 0x1, R5 ;  /* 0x00000001ff000819 */ /* 0x000fca0000011605 */
[----:B------:R-:W-:-:S04]  /*1f30*/  @P0 IMAD R0, R0, -0x3, R3 ;  /* 0xfffffffd00000824 */ /* 0x000fc800078e0203 */
[----:B------:R-:W-:-:S04]  /*1f40*/  @P0 IMAD R0, R0, 0x8, R6 ;  /* 0x0000000800000824 */ /* 0x000fc800078e0206 */
[----:B------:R-:W-:-:S05]  /*1f50*/  @P0 VIADD R0, R0, 0x18 ;  /* 0x0000001800000836 */ /* 0x000fca0000000000 */
[----:B------:R-:W-:-:S04]  /*1f60*/  @P0 PRMT R0, R19, 0x654, R0 ;  /* 0x0000065413000816 */ /* 0x000fc80000000000 */
[----:B------:R0:W-:Y:S01]  /*1f70*/  @P0 SYNCS.ARRIVE.TRANS64.RED.A1T0 RZ, [R0+URZ], RZ ;  /* 0x000000ff00ff09a7 */ /* 0x0001e2000810043f */
[----:B------:R-:W-:-:S13]  /*1f80*/  ISETP.GT.U32.AND P0, PT, R18, 0x1, PT ;  /* 0x000000011200780c */ /* 0x000fda0003f04070 */
[----:B0-----:R-:W-:Y:S05]  /*1f90*/  @P0 BRA `(.L_x_30) ;  /* 0x0000000000040947 */ /* 0x001fea0003800000 */
[----:B------:R-:W-:Y:S01]  /*1fa0*/  BPT.TRAP 0x1 ;  /* 0x000000040000795c */ /* 0x000fe20000300000 */
.L_x_30:
[----:B------:R-:W-:Y:S01]  /*1fb0*/  IMAD.SHL.U32 R100, R100, 0x80, RZ ;  /* 0x0000008064647824 */ /* 0x000fe200078e00ff */
[----:B------:R-:W-:Y:S01]  /*1fc0*/  UIADD3 UR42, UR43, UR42, URZ ;  /* 0x0000002a2b2a7290 */ /* 0x000fe2000fffe03f */
[----:B------:R-:W-:Y:S01]  /*1fd0*/  SHF.R.S32.HI R11, RZ, 0x1f, R101 ;  /* 0x0000001fff0b7819 */ /* 0x000fe20000011465 */
[----:B------:R-:W-:Y:S01]  /*1fe0*/  UISETP.GE.U32.AND UP1, UPT, UR43, 0x3, UPT ;  /* 0x000000032b00788c */ /* 0x000fe2000bf26070 */
[----:B------:R-:W-:Y:S01]  /*1ff0*/  IMAD.SHL.U32 R6, R103, 0x80, RZ ;  /* 0x0000008067067824 */ /* 0x000fe200078e00ff */
[----:B------:R-:W-:Y:S01]  /*2000*/  ULDC UR7, c[0x0][0x288] ;  /* 0x0000a20000077ab9 */ /* 0x000fe20000000800 */
[C---:B------:R-:W-:Y:S01]  /*2010*/  LOP3.LUT R8, R100.reuse, 0x6, R95, 0xf8, !PT ;  /* 0x0000000664087812 */ /* 0x040fe200078ef85f */
[----:B------:R-:W-:Y:S01]  /*2020*/  UISETP.GT.U32.AND UP0, UPT, UR42, 0x2, UPT ;  /* 0x000000022a00788c */ /* 0x000fe2000bf04070 */
[----:B------:R-:W-:Y:S01]  /*2030*/  ISETP.GE.AND P0, PT, R100, UR7, PT ;  /* 0x0000000764007c0c */ /* 0x000fe2000bf06270 */
[----:B------:R-:W-:Y:S01]  /*2040*/  ULDC.64 UR4, c[0x0][0x5d0] ;  /* 0x0001740000047ab9 */ /* 0x000fe20000000a00 */
[--C-:B------:R-:W-:Y:S01]  /*2050*/  SHF.R.S32.HI R9, RZ, 0x1f, R8.reuse ;  /* 0x0000001fff097819 */ /* 0x100fe20000011408 */
[----:B------:R-:W-:Y:S01]  /*2060*/  ULDC UR10, c[0x0][0x284] ;  /* 0x0000a100000a7ab9 */ /* 0x000fe20000000800 */
[----:B------:R-:W-:Y:S01]  /*2070*/  IMAD R0, R11, UR4, RZ ;  /* 0x000000040b007c24 */ /* 0x000fe2000f8e02ff */
[----:B------:R-:W-:Y:S01]  /*2080*/  UISETP.LT.U32.AND UP0, UPT, UR43, 0x3, UP0 ;  /* 0x000000032b00788c */ /* 0x000fe20008701070 */
[----:B------:R-:W-:Y:S01]  /*2090*/  ISETP.GE.OR P0, PT, R6, UR10, P0 ;  /* 0x0000000a06007c0c */ /* 0x000fe20008706670 */
[----:B------:R-:W-:Y:S01]  /*20a0*/  IMAD.WIDE.U32 R4, R101, UR4, R8 ;  /* 0x0000000465047c25 */ /* 0x000fe2000f8e0008 */
[----:B------:R-:W-:Y:S01]  /*20b0*/  ULDC.64 UR8, c[0x0][0x5c8] ;  /* 0x0001720000087ab9 */ /* 0x000fe20000000a00 */
[----:B------:R-:W-:-:S02]  /*20c0*/  USEL UR6, URZ, 0x1, !UP0 ;  /* 0x000000013f067887 */ /* 0x000fc4000c000000 */
[----:B------:R-:W-:Y:S01]  /*20d0*/  IMAD R3, R101, UR5, R0 ;  /* 0x0000000565037c24 */ /* 0x000fe2000f8e0200 */
[----:B------:R-:W-:Y:S01]  /*20e0*/  @UP1 UIMAD.WIDE.U32 UR4, UR42, -0x55555555, URZ ;  /* 0xaaaaaaab2a0418a5 */ /* 0x000fe2000f8e003f */
[----:B------:R-:W-:Y:S01]  /*20f0*/  IMAD.WIDE R104, R103, 0x80, R88 ;  /* 0x0000008067687825 */ /* 0x000fe200078e0258 */
[----:B------:R-:W-:Y:S02]  /*2100*/  ULOP3.LUT UR40, UR40, UR6, URZ, 0x3c, !UPT ;  /* 0x0000000628287292 */ /* 0x000fe4000f8e3c3f */
[----:B------:R-:W-:Y:S01]  /*2110*/  @UP1 USHF.R.U32.HI UR4, URZ, 0x1, UR5 ;  /* 0x000000013f041899 */ /* 0x000fe20008011605 */
[----:B------:R-:W-:Y:S02]  /*2120*/  IMAD.IADD R5, R5, 0x1, R3 ;  /* 0x0000000105057824 */ /* 0x000fe400078e0203 */
[----:B------:R-:W-:Y:S01]  /*2130*/  IMAD R3, R105, UR8, RZ ;  /* 0x0000000869037c24 */ /* 0x000fe2000f8e02ff */
[----:B------:R-:W-:Y:S01]  /*2140*/  @UP1 ULOP3.LUT UR40, UR40, 0x1, UR4, 0x78, !UPT ;  /* 0x0000000128281892 */ /* 0x000fe2000f8e7804 */
[----:B------:R-:W-:-:S04]  /*2150*/  IMAD.WIDE.U32 R106, R104, UR8, R4 ;  /* 0x00000008686a7c25 */ /* 0x000fc8000f8e0004 */
[----:B------:R-:W-:Y:S02]  /*2160*/  IMAD R7, R104, UR9, R3 ;  /* 0x0000000968077c24 */ /* 0x000fe4000f8e0203 */
[----:B------:R-:W-:Y:S01]  /*2170*/  IMAD.MOV.U32 R0, RZ, RZ, -0x1 ;  /* 0xffffffffff007424 */ /* 0x000fe200078e00ff */
[----:B------:R-:W-:Y:S06]  /*2180*/  @P0 BRA `(.L_x_32) ;  /* 0x00000040001c0947 */ /* 0x000fec0003800000 */
[----:B-----5:R-:W-:Y:S01]  /*2190*/  FSETP.NEU.AND P0, PT, R90, RZ, PT ;  /* 0x000000ff5a00720b */ /* 0x020fe20003f0d000 */
[----:B------:R-:W-:Y:S01]  /*21a0*/  IMAD.IADD R4, R94, 0x1, -R100 ;  /* 0x000000015e047824 */ /* 0x000fe200078e0a64 */
[----:B------:R-:W-:Y:S01]  /*21b0*/  BSSY B0, `(.L_x_32) ;  /* 0x0000404000007945 */ /* 0x000fe20003800000 */
[----:B------:R-:W-:Y:S02]  /*21c0*/  IMAD.IADD R3, R99, 0x1, -R6 ;  /* 0x0000000163037824 */ /* 0x000fe400078e0a06 */
[----:B------:R-:W-:Y:S01]  /*21d0*/  IMAD.IADD R103, R107, 0x1, R7 ;  /* 0x000000016b677824 */ /* 0x000fe200078e0207 */
[----:B------:R-:W-:-:S04]  /*21e0*/  ISETP.GT.AND P2, PT, R4, RZ, PT ;  /* 0x000000ff0400720c */ /* 0x000fc80003f44270 */
[----:B------:R-:W-:-:S03]  /*21f0*/  ISETP.GT.AND P1, PT, R3, RZ, P2 ;  /* 0x000000ff0300720c */ /* 0x000fc60001724270 */
[----:B------:R-:W-:Y:S10]  /*2200*/  @!P0 BRA `(.L_x_33) ;  /* 0x0000002c00288947 */ /* 0x000ff40003800000 */
[----:B------:R-:W0:Y:S01]  /*2210*/  LDC.64 R110, c[0x0][0x5b8] ;  /* 0x00016e00ff6e7b82 */ /* 0x000e220000000a00 */
[----:B------:R-:W-:-:S07]  /*2220*/  ULDC.64 UR4, c[0x0][0x5c0] ;  /* 0x0001700000047ab9 */ /* 0x000fce0000000a00 */
[----:B------:R-:W1:Y:S08]  /*2230*/  LDC.64 R112, c[0x0][0x5b0] ;  /* 0x00016c00ff707b82 */ /* 0x000e700000000a00 */
[----:B------:R-:W2:Y:S01]  /*2240*/  LDC.64 R114, c[0x0][0x5a8] ;  /* 0x00016a00ff727b82 */ /* 0x000ea20000000a00 */
[-C--:B0-----:R-:W-:Y:S02]  /*2250*/  IMAD R6, R11, R110.reuse, RZ ;  /* 0x0000006e0b067224 */ /* 0x081fe400078e02ff */
[----:B------:R-:W-:-:S04]  /*2260*/  IMAD.WIDE.U32 R108, R101, R110, R8 ;  /* 0x0000006e656c7225 */ /* 0x000fc800078e0008 */
[----:B------:R-:W-:Y:S02]  /*2270*/  IMAD R107, R101, R111, R6 ;  /* 0x0000006f656b7224 */ /* 0x000fe400078e0206 */
[-C--:B-1----:R-:W-:Y:S02]  /*2280*/  IMAD R5, R105, R112.reuse, RZ ;  /* 0x0000007069057224 */ /* 0x082fe400078e02ff */
[----:B------:R-:W-:Y:S02]  /*2290*/  IMAD.IADD R13, R109, 0x1, R107 ;  /* 0x000000016d0d7824 */ /* 0x000fe400078e026b */
[----:B------:R-:W-:Y:S02]  /*22a0*/  IMAD.MOV.U32 R12, RZ, RZ, R108 ;  /* 0x000000ffff0c7224 */ /* 0x000fe400078e006c */
[C---:B------:R-:W-:Y:S02]  /*22b0*/  IMAD R111, R104.reuse, R113, R5 ;  /* 0x00000071686f7224 */ /* 0x040fe400078e0205 */
[----:B------:R-:W-:-:S04]  /*22c0*/  IMAD.WIDE.U32 R6, R104, R112, R12 ;  /* 0x0000007068067225 */ /* 0x000fc800078e000c */
[----:B------:R-:W-:Y:S01]  /*22d0*/  IMAD.IADD R5, R7, 0x1, R111 ;  /* 0x0000000107057824 */ /* 0x000fe200078e026f */
[----:B--2---:R-:W-:-:S04]  /*22e0*/  LEA R14, P0, R6, R114, 0x1 ;  /* 0x00000072060e7211 */ /* 0x004fc800078008ff */
[----:B------:R-:W-:-:S05]  /*22f0*/  LEA.HI.X R15, R6, R115, R5, 0x1, P0 ;  /* 0x00000073060f7211 */ /* 0x000fca00000f0c05 */
[----:B------:R0:W2:Y:S01]  /*2300*/  @P1 LDG.E.LTC128B.U16 R5, desc[UR36][R14.64] ;  /* 0x000000240e051981 */ /* 0x0000a2000c1e1520 */
[----:B------:R-:W-:Y:S01]  /*2310*/  LEA R10, P0, R106, UR4, 0x1 ;  /* 0x000000046a0a7c11 */ /* 0x000fe2000f8008ff */
[----:B------:R-:W-:Y:S01]  /*2320*/  IMAD.WIDE.U32 R6, R104, R112, R8 ;  /* 0x0000007068067225 */ /* 0x000fe200078e0008 */
[----:B------:R-:W-:Y:S03]  /*2330*/  BSSY B1, `(.L_x_34) ;  /* 0x0000012000017945 */ /* 0x000fe60003800000 */
[----:B------:R-:W-:Y:S02]  /*2340*/  IMAD.IADD R7, R111, 0x1, R7 ;  /* 0x000000016f077824 */ /* 0x000fe400078e0207 */
[----:B------:R-:W-:Y:S01]  /*2350*/  IMAD.WIDE.U32 R20, R101, R110, R6 ;  /* 0x0000006e65147225 */ /* 0x000fe200078e0006 */
[----:B0-----:R-:W-:-:S03]  /*2360*/  SHF.L.U64.HI R15, R112, 0x3, R113 ;  /* 0x00000003700f7819 */ /* 0x001fc60000010271 */
[----:B------:R-:W-:Y:S01]  /*2370*/  IMAD.IADD R7, R107, 0x1, R21 ;  /* 0x000000016b077824 */ /* 0x000fe200078e0215 */
[----:B------:R-:W-:Y:S01]  /*2380*/  LEA R6, P4, R20, R114, 0x1 ;  /* 0x0000007214067211 */ /* 0x000fe200078808ff */
[----:B------:R-:W-:-:S03]  /*2390*/  IMAD.SHL.U32 R14, R112, 0x8, RZ ;  /* 0x00000008700e7824 */ /* 0x000fc600078e00ff */
[----:B------:R-:W-:Y:S01]  /*23a0*/  LEA.HI.X R7, R20, R115, R7, 0x1, P4 ;  /* 0x0000007314077211 */ /* 0x000fe200020f0c07 */
[----:B--2---:R-:W-:-:S05]  /*23b0*/  HADD2.F32 R11, -RZ, R5.H0_H0 ;  /* 0x20000005ff0b7230 */ /* 0x004fca0000004100 */
[----:B------:R-:W-:-:S04]  /*23c0*/  FMUL R11, R11, R90 ;  /* 0x0000005a0b0b7220 */ /* 0x000fc80000400000 */
[----:B------:R-:W-:Y:S01]  /*23d0*/  FFMA R24, R24, R23, R11 ;  /* 0x0000001718187223 */ /* 0x000fe2000000000b */
[----:B------:R-:W-:Y:S02]  /*23e0*/  LEA.HI.X R11, R106, UR5, R103, 0x1, P0 ;  /* 0x000000056a0b7c11 */ /* 0x000fe400080f0c67 */
[----:B------:R-:W-:Y:S02]  /*23f0*/  ISETP.GT.AND P0, PT, R4, 0x1, PT ;  /* 0x000000010400780c */ /* 0x000fe40003f04270 */
[----:B------:R-:W-:Y:S02]  /*2400*/  F2FP.F16.F32.PACK_AB R24, RZ, R24 ;  /* 0x00000018ff18723e */ /* 0x000fe400000000ff */
[----:B------:R-:W-:-:S03]  /*2410*/  ISETP.GT.AND P3, PT, R3, RZ, P0 ;  /* 0x000000ff0300720c */ /* 0x000fc60000764270 */
[----:B------:R0:W-:Y:S10]  /*2420*/  @P1 STG.E.U16 desc[UR36][R10.64], R24 ;  /* 0x000000180a001986 */ /* 0x0001f4000c101524 */
[----:B------:R-:W-:Y:S05]  /*2430*/  @!P3 BRA `(.L_x_35) ;  /* 0x000000000004b947 */ /* 0x000fea0003800000 */
[----:B------:R1:W5:Y:S02]  /*2440*/  LDG.E.LTC128B.U16 R5, desc[UR36][R6.64+0x2] ;  /* 0x0000022406057981 */ /* 0x000364000c1e1520 */
.L_x_35:
[----:B------:R-:W-:Y:S05]  /*2450*/  BSYNC B1 ;  /* 0x0000000000017941 */ /* 0x000fea0003800000 */
.L_x_34:
[----:B-----5:R-:W-:Y:S01]  /*2460*/  HADD2.F32 R103, -RZ, R5.H0_H0 ;  /* 0x20000005ff677230 */ /* 0x020fe20000004100 */
[----:B------:R-:W-:Y:S01]  /*2470*/  ISETP.GT.AND P2, PT, R3, 0x8, P2 ;  /* 0x000000080300780c */ /* 0x000fe20001744270 */
[----:B------:R-:W-:Y:S01]  /*2480*/  IMAD.WIDE.U32 R20, R104, R112, R14 ;  /* 0x0000007068147225 */ /* 0x000fe200078e000e */
[----:B0-----:R-:W-:-:S03]  /*2490*/  PRMT R24, R5, 0x7610, R24 ;  /* 0x0000761005187816 */ /* 0x001fc60000000018 */
[----:B------:R-:W-:Y:S01]  /*24a0*/  FMUL R12, R103, R90 ;  /* 0x0000005a670c7220 */ /* 0x000fe20000400000 */
[----:B------:R-:W-:Y:S01]  /*24b0*/  IMAD.IADD R111, R111, 0x1, R21 ;  /* 0x000000016f6f7824 */ /* 0x000fe200078e0215 */
[----:B------:R-:W-:Y:S02]  /*24c0*/  IADD3 R108, P1, R108, R20, RZ ;  /* 0x000000146c6c7210 */ /* 0x000fe40007f3e0ff */
[----:B------:R-:W-:-:S03]  /*24d0*/  FFMA R12, R25, R23, R12 ;  /* 0x00000017190c7223 */ /* 0x000fc6000000000c */
[----:B------:R-:W-:Y:S01]  /*24e0*/  IMAD.X R13, R111, 0x1, R13, P1 ;  /* 0x000000016f0d7824 */ /* 0x000fe200008e060d */
[C---:B------:R-:W-:Y:S02]  /*24f0*/  LEA R14, P1, R108.reuse, R114, 0x1 ;  /* 0x000000726c0e7211 */ /* 0x040fe400078208ff */
[----:B------:R-:W-:Y:S02]  /*2500*/  F2FP.F16.F32.PACK_AB R12, RZ, R12 ;  /* 0x0000000cff0c723e */ /* 0x000fe400000000ff */
[----:B------:R-:W-:Y:S02]  /*2510*/  LEA.HI.X R15, R108, R115, R13, 0x1, P1 ;  /* 0x000000736c0f7211 */ /* 0x000fe400008f0c0d */
[----:B------:R-:W-:-:S05]  /*2520*/  PRMT R21, R12, 0x7610, R21 ;  /* 0x000076100c157816 */ /* 0x000fca0000000015 */
[----:B------:R0:W-:Y:S04]  /*2530*/  @P3 STG.E.U16 desc[UR36][R10.64+0x2], R21 ;  /* 0x000002150a003986 */ /* 0x0001e8000c101524 */
[----:B------:R-:W2:Y:S01]  /*2540*/  @P2 LDG.E.LTC128B.U16 R24, desc[UR36][R14.64] ;  /* 0x000000240e182981 */ /* 0x000ea2000c1e1520 */
[----:B------:R-:W-:Y:S01]  /*2550*/  IADD3 R20, P1, R8, R20, RZ ;  /* 0x0000001408147210 */ /* 0x000fe20007f3e0ff */
[----:B------:R-:W-:Y:S01]  /*2560*/  BSSY B1, `(.L_x_36) ;  /* 0x0000011000017945 */ /* 0x000fe20003800000 */
[----:B------:R-:W-:Y:S02]  /*2570*/  SHF.L.U64.HI R13, R91, 0x1, R92 ;  /* 0x000000015b0d7819 */ /* 0x000fe4000001025c */
[----:B------:R-:W-:Y:S01]  /*2580*/  ISETP.GT.AND P0, PT, R3, 0x8, P0 ;  /* 0x000000080300780c */ /* 0x000fe20000704270 */
[----:B0-----:R-:W-:Y:S01]  /*2590*/  IMAD.X R21, R9, 0x1, R111, P1 ;  /* 0x0000000109157824 */ /* 0x001fe200008e066f */
[----:B------:R-:W-:Y:S01]  /*25a0*/  LEA R12, P1, R91, R10, 0x1 ;  /* 0x0000000a5b0c7211 */ /* 0x000fe200078208ff */
[----:B------:R-:W-:-:S04]  /*25b0*/  IMAD.WIDE.U32 R20, R101, R110, R20 ;  /* 0x0000006e65147225 */ /* 0x000fc800078e0014 */
[----:B------:R-:W-:Y:S01]  /*25c0*/  IMAD.X R13, R13, 0x1, R11, P1 ;  /* 0x000000010d0d7824 */ /* 0x000fe200008e060b */
[----:B------:R-:W-:Y:S01]  /*25d0*/  LEA R8, P3, R20, R114, 0x1 ;  /* 0x0000007214087211 */ /* 0x000fe200078608ff */
[----:B------:R-:W-:-:S05]  /*25e0*/  IMAD.IADD R9, R107, 0x1, R21 ;  /* 0x000000016b097824 */ /* 0x000fca00078e0215 */
[----:B------:R-:W-:Y:S01]  /*25f0*/  LEA.HI.X R9, R20, R115, R9, 0x1, P3 ;  /* 0x0000007314097211 */ /* 0x000fe200018f0c09 */
[----:B--2---:R-:W-:-:S05]  /*2600*/  HADD2.F32 R5, -RZ, R24.H0_H0 ;  /* 0x20000018ff057230 */ /* 0x004fca0000004100 */
[----:B------:R-:W-:-:S04]  /*2610*/  FMUL R5, R5, R90 ;  /* 0x0000005a05057220 */ /* 0x000fc80000400000 */
[----:B------:R-:W-:-:S05]  /*2620*/  FFMA R5, R26, R23, R5 ;  /* 0x000000171a057223 */ /* 0x000fca0000000005 */
[----:B------:R-:W-:-:S05]  /*2630*/  F2FP.F16.F32.PACK_AB R5, RZ, R5 ;  /* 0x00000005ff05723e */ /* 0x000fca00000000ff */
[----:B------:R0:W-:Y:S01]  /*2640*/  @P2 STG.E.U16 desc[UR36][R12.64], R5 ;  /* 0x000000050c002986 */ /* 0x0001e2000c101524 */
[----:B------:R-:W-:Y:S05]  /*2650*/  @!P0 BRA `(.L_x_37) ;  /* 0x0000000000048947 */ /* 0x000fea0003800000 */
[----:B------:R2:W5:Y:S02]  /*2660*/  LDG.E.LTC128B.U16 R24, desc[UR36][R8.64+0x2] ;  /* 0x0000022408187981 */ /* 0x000564000c1e1520 */
.L_x_37:
[----:B------:R-:W-:Y:S05]  /*2670*/  BSYNC B1 ;  /* 0x0000000000017941 */ /* 0x000fea0003800000 */
.L_x_36:
[----:B0----5:R-:W-:Y:S01]  /*2680*/  HADD2.F32 R5, -RZ, R24.H0_H0 ;  /* 0x20000018ff057230 */ /* 0x021fe20000004100 */
[----:B------:R-:W-:Y:S01]  /*2690*/  ISETP.GT.AND P1, PT, R4, 0x8, PT ;  /* 0x000000080400780c */ /* 0x000fe20003f24270 */
[----:B------:R-:W-:Y:S03]  /*26a0*/  BSSY B1, `(.L_x_38) ;  /* 0x0000008000017945 */ /* 0x000fe60003800000 */
[----:B------:R-:W-:Y:S01]  /*26b0*/  FMUL R14, R5, R90 ;  /* 0x0000005a050e7220 */ /* 0x000fe20000400000 */
[----:B------:R-:W-:-:S03]  /*26c0*/  ISETP.GT.AND P2, PT, R3, RZ, P1 ;  /* 0x000000ff0300720c */ /* 0x000fc60000f44270 */
[----:B------:R-:W-:-:S05]  /*26d0*/  FFMA R14, R27, R23, R14 ;  /* 0x000000171b0e7223 */ /* 0x000fca000000000e */
[----:B------:R-:W-:-:S05]  /*26e0*/  F2FP.F16.F32.PACK_AB R14, RZ, R14 ;  /* 0x0000000eff0e723e */ /* 0x000fca00000000ff */
[----:B------:R0:W-:Y:S01]  /*26f0*/  @P0 STG.E.U16 desc[UR36][R12.64+0x2], R14 ;  /* 0x0000020e0c000986 */ /* 0x0001e2000c101524 */
[----:B------:R-:W-:Y:S05]  /*2700*/  @!P2 BRA `(.L_x_39) ;  /* 0x000000000004a947 */ /* 0x000fea0003800000 */
[----:B------:R3:W5:Y:S02]  /*2710*/  LDG.E.LTC128B.U16 R24, desc[UR36][R6.64+0x10] ;  /* 0x0000102406187981 */ /* 0x000764000c1e1520 */
.L_x_39:
[----:B------:R-:W-:Y:S05]  /*2720*/  BSYNC B1 ;  /* 0x0000000000017941 */ /* 0x000fea0003800000 */
.L_x_38:
[----:B-----5:R-:W-:Y:S01]  /*2730*/  HADD2.F32 R5, -RZ, R24.H0_H0 ;  /* 0x20000018ff057230 */ /* 0x020fe20000004100 */
        /* <DEDUP_REMOVED lines=9> */
.L_x_41:
[----:B------:R-:W-:Y:S05]  /*27d0*/  BSYNC B1 ;  /* 0x0000000000017941 */ /* 0x000fea0003800000 */
.L_x_40:
[----:B----45:R-:W-:Y:S01]  /*27e0*/  HADD2.F32 R5, -RZ, R24.H0_H0 ;  /* 0x20000018ff057230 */ /* 0x030fe20000004100 */
[----:B------:R-:W-:Y:S01]  /*27f0*/  ISETP.GT.AND P1, PT, R3, 0x8, P1 ;  /* 0x000000080300780c */ /* 0x000fe20000f24270 */
[----:B------:R-:W-:Y:S03]  /*2800*/  BSSY B1, `(.L_x_42) ;  /* 0x0000007000017945 */ /* 0x000fe60003800000 */
[----:B0-----:R-:W-:-:S04]  /*2810*/  FMUL R14, R5, R90 ;  /* 0x0000005a050e7220 */ /* 0x001fc80000400000 */
[----:B------:R-:W-:-:S05]  /*2820*/  FFMA R14, R29, R23, R14 ;  /* 0x000000171d0e7223 */ /* 0x000fca000000000e */
[----:B------:R-:W-:-:S05]  /*2830*/  F2FP.F16.F32.PACK_AB R14, RZ, R14 ;  /* 0x0000000eff0e723e */ /* 0x000fca00000000ff */
[----:B------:R0:W-:Y:S01]  /*2840*/  @P3 STG.E.U16 desc[UR36][R10.64+0x12], R14 ;  /* 0x0000120e0a003986 */ /* 0x0001e2000c101524 */
[----:B------:R-:W-:Y:S05]  /*2850*/  @!P1 BRA `(.L_x_43) ;  /* 0x0000000000049947 */ /* 0x000fea0003800000 */
[----:B------:R4:W5:Y:S02]  /*2860*/  LDG.E.LTC128B.U16 R24, desc[UR36][R8.64+0x10] ;  /* 0x0000102408187981 */ /* 0x000964000c1e1520 */
.L_x_43:
[----:B------:R-:W-:Y:S05]  /*2870*/  BSYNC B1 ;  /* 0x0000000000017941 */ /* 0x000fea0003800000 */
.L_x_42:
[----:B-----5:R-:W-:Y:S01]  /*2880*/  HADD2.F32 R5, -RZ, R24.H0_H0 ;  /* 0x20000018ff057230 */ /* 0x020fe20000004100 */
[----:B------:R-:W-:Y:S01]  /*2890*/  ISETP.GT.AND P0, PT, R3, 0x8, P0 ;  /* 0x000000080300780c */ /* 0x000fe20000704270 */
[----:B------:R-:W-:Y:S03]  /*28a0*/  BSSY B1, `(.L_x_44) ;  /* 0x0000007000017945 */ /* 0x000fe60003800000 */
[----:B------:R-:W-:-:S04]  /*28b0*/  FMUL R5, R5, R90 ;  /* 0x0000005a05057220 */ /* 0x000fc80000400000 */
[----:B------:R-:W-:-:S05]  /*28c0*/  FFMA R5, R30, R23, R5 ;  /* 0x000000171e057223 */ /* 0x000fca0000000005 */
[----:B------:R-:W-:-:S05]  /*28d0*/  F2FP.F16.F32.PACK_AB R5, RZ, R5 ;  /* 0x00000005ff05723e */ /* 0x000fca00000000ff */
[----:B------:R0:W-:Y:S01]  /*28e0*/  @P1 STG.E.U16 desc[UR36][R12.64+0x10], R5 ;  /* 0x000010050c001986 */ /* 0x0001e2000c101524 */
[----:B------:R-:W-:Y:S05]  /*28f0*/  @!P0 BRA `(.L_x_45) ;  /* 0x0000000000048947 */ /* 0x000fea0003800000 */
[----:B------:R0:W5:Y:S02]  /*2900*/  LDG.E.LTC128B.U16 R24, desc[UR36][R8.64+0x12] ;  /* 0x0000122408187981 */ /* 0x000164000c1e1520 */
.L_x_45:
[----:B------:R-:W-:Y:S05]  /*2910*/  BSYNC B1 ;  /* 0x0000000000017941 */ /* 0x000fea0003800000 */
.L_x_44:
        /* <DEDUP_REMOVED lines=10> */
.L_x_47:
[----:B------:R-:W-:Y:S05]  /*29c0*/  BSYNC B1 ;  /* 0x0000000000017941 */ /* 0x000fea0003800000 */
.L_x_46:
        /* <DEDUP_REMOVED lines=10> */
.L_x_49:
[----:B------:R-:W-:Y:S05]  /*2a70*/  BSYNC B1 ;  /* 0x0000000000017941 */ /* 0x000fea0003800000 */
.L_x_48:
[----:B0----5:R-:W-:Y:S01]  /*2a80*/  HADD2.F32 R5, -RZ, R24.H0_H0 ;  /* 0x20000018ff057230 */ /* 0x021fe20000004100 */
        /* <DEDUP_REMOVED lines=8> */
.L_x_51:
[----:B------:R-:W-:Y:S05]  /*2b10*/  BSYNC B1 ;  /* 0x0000000000017941 */ /* 0x000fea0003800000 */
.L_x_50:
        /* <DEDUP_REMOVED lines=9> */
.L_x_53:
[----:B------:R-:W-:Y:S05]  /*2bb0*/  BSYNC B1 ;  /* 0x0000000000017941 */ /* 0x000fea0003800000 */
.L_x_52:
        /* <DEDUP_REMOVED lines=10> */
.L_x_55:
[----:B------:R-:W-:Y:S05]  /*2c60*/  BSYNC B1 ;  /* 0x0000000000017941 */ /* 0x000fea0003800000 */
.L_x_54:
        /* <DEDUP_REMOVED lines=10> */
.L_x_57:
[----:B------:R-:W-:Y:S05]  /*2d10*/  BSYNC B1 ;  /* 0x0000000000017941 */ /* 0x000fea0003800000 */
.L_x_56:
        /* <DEDUP_REMOVED lines=9> */
.L_x_59:
[----:B------:R-:W-:Y:S05]  /*2db0*/  BSYNC B1 ;  /* 0x0000000000017941 */ /* 0x000fea0003800000 */
.L_x_58:
        /* <DEDUP_REMOVED lines=9> */
.L_x_61:
[----:B------:R-:W-:Y:S05]  /*2e50*/  BSYNC B1 ;  /* 0x0000000000017941 */ /* 0x000fea0003800000 */
.L_x_60:
        /* <DEDUP_REMOVED lines=10> */
.L_x_63:
[----:B------:R-:W-:Y:S05]  /*2f00*/  BSYNC B1 ;  /* 0x0000000000017941 */ /* 0x000fea0003800000 */
.L_x_62:
        /* <DEDUP_REMOVED lines=10> */
.L_x_65:
[----:B------:R-:W-:Y:S05]  /*2fb0*/  BSYNC B1 ;  /* 0x0000000000017941 */ /* 0x000fea0003800000 */
.L_x_64:
        /* <DEDUP_REMOVED lines=9> */
.L_x_67:
[----:B------:R-:W-:Y:S05]  /*3050*/  BSYNC B1 ;  /* 0x0000000000017941 */ /* 0x000fea0003800000 */
.L_x_66:
        /* <DEDUP_REMOVED lines=9> */
.L_x_69:
[----:B------:R-:W-:Y:S05]  /*30f0*/  BSYNC B1 ;  /* 0x0000000000017941 */ /* 0x000fea0003800000 */
.L_x_68:
        /* <DEDUP_REMOVED lines=10> */
.L_x_71:
[----:B------:R-:W-:Y:S05]  /*31a0*/  BSYNC B1 ;  /* 0x0000000000017941 */ /* 0x000fea0003800000 */
.L_x_70:
        /* <DEDUP_REMOVED lines=10> */
.L_x_73:
[----:B------:R-:W-:Y:S05]  /*3250*/  BSYNC B1 ;  /* 0x0000000000017941 */ /* 0x000fea0003800000 */
.L_x_72:
        /* <DEDUP_REMOVED lines=9> */
.L_x_75:
[----:B------:R-:W-:Y:S05]  /*32f0*/  BSYNC B1 ;  /* 0x0000000000017941 */ /* 0x000fea0003800000 */
.L_x_74:
        /* <DEDUP_REMOVED lines=9> */
.L_x_77:
[----:B------:R-:W-:Y:S05]  /*3390*/  BSYNC B1 ;  /* 0x0000000000017941 */ /* 0x000fea0003800000 */
.L_x_76:
        /* <DEDUP_REMOVED lines=10> */
.L_x_79:
[----:B------:R-:W-:Y:S05]  /*3440*/  BSYNC B1 ;  /* 0x0000000000017941 */ /* 0x000fea0003800000 */
.L_x_78:
        /* <DEDUP_REMOVED lines=10> */
.L_x_81:
[----:B------:R-:W-:Y:S05]  /*34f0*/  BSYNC B1 ;  /* 0x0000000000017941 */ /* 0x000fea0003800000 */
.L_x_80:
        /* <DEDUP_REMOVED lines=9> */
.L_x_83:
[----:B------:R-:W-:Y:S05]  /*3590*/  BSYNC B1 ;  /* 0x0000000000017941 */ /* 0x000fea0003800000 */
.L_x_82:
        /* <DEDUP_REMOVED lines=9> */
.L_x_85:
[----:B------:R-:W-:Y:S05]  /*3630*/  BSYNC B1 ;  /* 0x0000000000017941 */ /* 0x000fea0003800000 */
.L_x_84:
        /* <DEDUP_REMOVED lines=10> */
.L_x_87:
[----:B------:R-:W-:Y:S05]  /*36e0*/  BSYNC B1 ;  /* 0x0000000000017941 */ /* 0x000fea0003800000 */
.L_x_86:
        /* <DEDUP_REMOVED lines=10> */
.L_x_89:
[----:B------:R-:W-:Y:S05]  /*3790*/  BSYNC B1 ;  /* 0x0000000000017941 */ /* 0x000fea0003800000 */
.L_x_88:
        /* <DEDUP_REMOVED lines=9> */
.L_x_91:
[----:B------:R-:W-:Y:S05]  /*3830*/  BSYNC B1 ;  /* 0x0000000000017941 */ /* 0x000fea0003800000 */
.L_x_90:
        /* <DEDUP_REMOVED lines=9> */
.L_x_93:
[----:B------:R-:W-:Y:S05]  /*38d0*/  BSYNC B1 ;  /* 0x0000000000017941 */ /* 0x000fea0003800000 */
.L_x_92:
        /* <DEDUP_REMOVED lines=10> */
.L_x_95:
[----:B------:R-:W-:Y:S05]  /*3980*/  BSYNC B1 ;  /* 0x0000000000017941 */ /* 0x000fea0003800000 */
.L_x_94:
        /* <DEDUP_REMOVED lines=10> */
.L_x_97:
[----:B------:R-:W-:Y:S05]  /*3a30*/  BSYNC B1 ;  /* 0x0000000000017941 */ /* 0x000fea0003800000 */
.L_x_96:
        /* <DEDUP_REMOVED lines=9> */
.L_x_99:
[----:B------:R-:W-:Y:S05]  /*3ad0*/  BSYNC B1 ;  /* 0x0000000000017941 */ /* 0x000fea0003800000 */
.L_x_98:
        /* <DEDUP_REMOVED lines=9> */
.L_x_101:
[----:B------:R-:W-:Y:S05]  /*3b70*/  BSYNC B1 ;  /* 0x0000000000017941 */ /* 0x000fea0003800000 */
.L_x_100:
        /* <DEDUP_REMOVED lines=10> */
.L_x_103:
[----:B------:R-:W-:Y:S05]  /*3c20*/  BSYNC B1 ;  /* 0x0000000000017941 */ /* 0x000fea0003800000 */
.L_x_102:
        /* <DEDUP_REMOVED lines=10> */
.L_x_105:
[----:B------:R-:W-:Y:S05]  /*3cd0*/  BSYNC B1 ;  /* 0x0000000000017941 */ /* 0x000fea0003800000 */
.L_x_104:
        /* <DEDUP_REMOVED lines=9> */
.L_x_107:
[----:B------:R-:W-:Y:S05]  /*3d70*/  BSYNC B1 ;  /* 0x0000000000017941 */ /* 0x000fea0003800000 */
.L_x_106:
        /* <DEDUP_REMOVED lines=9> */
.L_x_109:
[----:B------:R-:W-:Y:S05]  /*3e10*/  BSYNC B1 ;  /* 0x0000000000017941 */ /* 0x000fea0003800000 */
.L_x_108:
        /* <DEDUP_REMOVED lines=10> */
.L_x_111:
[----:B------:R-:W-:Y:S05]  /*3ec0*/  BSYNC B1 ;  /* 0x0000000000017941 */ /* 0x000fea0003800000 */
.L_x_110:
        /* <DEDUP_REMOVED lines=10> */
.L_x_113:
[----:B------:R-:W-:Y:S05]  /*3f70*/  BSYNC B1 ;  /* 0x0000000000017941 */ /* 0x000fea0003800000 */
.L_x_112:
        /* <DEDUP_REMOVED lines=9> */
.L_x_115:
[----:B------:R-:W-:Y:S05]  /*4010*/  BSYNC B1 ;  /* 0x0000000000017941 */ /* 0x000fea0003800000 */
.L_x_114:
        /* <DEDUP_REMOVED lines=9> */
.L_x_117:
[----:B------:R-:W-:Y:S05]  /*40b0*/  BSYNC B1 ;  /* 0x0000000000017941 */ /* 0x000fea0003800000 */
.L_x_116:
        /* <DEDUP_REMOVED lines=10> */
.L_x_119:
[----:B------:R-:W-:Y:S05]  /*4160*/  BSYNC B1 ;  /* 0x0000000000017941 */ /* 0x000fea0003800000 */
.L_x_118:
        /* <DEDUP_REMOVED lines=10> */
.L_x_121:
[----:B------:R-:W-:Y:S05]  /*4210*/  BSYNC B1 ;  /* 0x0000000000017941 */ /* 0x000fea0003800000 */
.L_x_120:
        /* <DEDUP_REMOVED lines=9> */
.L_x_123:
[----:B------:R-:W-:Y:S05]  /*42b0*/  BSYNC B1 ;  /* 0x0000000000017941 */ /* 0x000fea0003800000 */
.L_x_122:
        /* <DEDUP_REMOVED lines=9> */
.L_x_125:
[----:B------:R-:W-:Y:S05]  /*4350*/  BSYNC B1 ;  /* 0x0000000000017941 */ /* 0x000fea0003800000 */
.L_x_124:
        /* <DEDUP_REMOVED lines=10> */
.L_x_127:
[----:B------:R-:W-:Y:S05]  /*4400*/  BSYNC B1 ;  /* 0x0000000000017941 */ /* 0x000fea0003800000 */
.L_x_126:
        /* <DEDUP_REMOVED lines=10> */
.L_x_129:
[----:B------:R-:W-:Y:S05]  /*44b0*/  BSYNC B1 ;  /* 0x0000000000017941 */ /* 0x000fea0003800000 */
.L_x_128:
        /* <DEDUP_REMOVED lines=9> */
.L_x_131:
[----:B------:R-:W-:Y:S05]  /*4550*/  BSYNC B1 ;  /* 0x0000000000017941 */ /* 0x000fea0003800000 */
.L_x_130:
        /* <DEDUP_REMOVED lines=9> */
.L_x_133:
[----:B------:R-:W-:Y:S05]  /*45f0*/  BSYNC B1 ;  /* 0x0000000000017941 */ /* 0x000fea0003800000 */
.L_x_132:
        /* <DEDUP_REMOVED lines=10> */
.L_x_135:
[----:B------:R-:W-:Y:S05]  /*46a0*/  BSYNC B1 ;  /* 0x0000000000017941 */ /* 0x000fea0003800000 */
.L_x_134:
        /* <DEDUP_REMOVED lines=10> */
.L_x_137:
[----:B------:R-:W-:Y:S05]  /*4750*/  BSYNC B1 ;  /* 0x0000000000017941 */ /* 0x000fea0003800000 */
.L_x_136:
        /* <DEDUP_REMOVED lines=9> */
.L_x_139:
[----:B------:R-:W-:Y:S05]  /*47f0*/  BSYNC B1 ;  /* 0x0000000000017941 */ /* 0x000fea0003800000 */
.L_x_138:
        /* <DEDUP_REMOVED lines=9> */
.L_x_141:
[----:B------:R-:W-:Y:S05]  /*4890*/  BSYNC B1 ;  /* 0x0000000000017941 */ /* 0x000fea0003800000 */
.L_x_140:
        /* <DEDUP_REMOVED lines=10> */
.L_x_143:
[----:B------:R-:W-:Y:S05]  /*4940*/  BSYNC B1 ;  /* 0x0000000000017941 */ /* 0x000fea0003800000 */
.L_x_142:
        /* <DEDUP_REMOVED lines=10> */
.L_x_145:
[----:B------:R-:W-:Y:S05]  /*49f0*/  BSYNC B1 ;  /* 0x0000000000017941 */ /* 0x000fea0003800000 */
.L_x_144:
        /* <DEDUP_REMOVED lines=9> */
.L_x_147:
[----:B------:R-:W-:Y:S05]  /*4a90*/  BSYNC B1 ;  /* 0x0000000000017941 */ /* 0x000fea0003800000 */
.L_x_146:
        /* <DEDUP_REMOVED lines=9> */
.L_x_149:
[----:B------:R-:W-:Y:S05]  /*4b30*/  BSYNC B1 ;  /* 0x0000000000017941 */ /* 0x000fea0003800000 */
.L_x_148:
        /* <DEDUP_REMOVED lines=10> */
.L_x_151:
[----:B------:R-:W-:Y:S05]  /*4be0*/  BSYNC B1 ;  /* 0x0000000000017941 */ /* 0x000fea0003800000 */
.L_x_150:
[----:B-----5:R-:W-:Y:S01]  /*4bf0*/  HADD2.F32 R5, -RZ, R24.H0_H0 ;  /* 0x20000018ff057230 */ /* 0x020fe20000004100 */
[----:B------:R-:W-:Y:S01]  /*4c00*/  ISETP.GT.AND P0, PT, R4, 0x79, PT ;  /* 0x000000790400780c */ /* 0x000fe20003f04270 */
[----:B------:R-:W-:Y:S01]  /*4c10*/  @P2 IMAD.MOV.U32 R4, RZ, RZ, R10 ;  /* 0x000000ffff042224 */ /* 0x000fe200078e000a */
[----:B------:R-:W-:Y:S02]  /*4c20*/  BSSY B1, `(.L_x_152) ;  /* 0x000000a000017945 */ /* 0x000fe40003800000 */
[----:B------:R-:W-:Y:S01]  /*4c30*/  FMUL R5, R5, R90 ;  /* 0x0000005a05057220 */ /* 0x000fe20000400000 */
[----:B------:R-:W-:-:S03]  /*4c40*/  ISETP.GT.AND P3, PT, R3, RZ, P0 ;  /* 0x000000ff0300720c */ /* 0x000fc60000764270 */
[----:B------:R-:W-:-:S05]  /*4c50*/  FFMA R5, R84, R23, R5 ;  /* 0x0000001754057223 */ /* 0x000fca0000000005 */
[----:B------:R-:W-:-:S04]  /*4c60*/  F2FP.F16.F32.PACK_AB R5, RZ, R5 ;  /* 0x00000005ff05723e */ /* 0x000fc800000000ff */
[----:B0-----:R-:W-:Y:S01]  /*4c70*/  PRMT R14, R5, 0x7610, R14 ;  /* 0x00007610050e7816 */ /* 0x001fe2000000000e */
[----:B------:R-:W-:-:S05]  /*4c80*/  @P2 IMAD.MOV.U32 R5, RZ, RZ, R11 ;  /* 0x000000ffff052224 */ /* 0x000fca00078e000b */
[----:B------:R0:W-:Y:S01]  /*4c90*/  @P2 STG.E.U16 desc[UR36][R4.64+0xf0], R14 ;  /* 0x0000f00e04002986 */ /* 0x0001e2000c101524 */
[----:B------:R-:W-:Y:S05]  /*4ca0*/  @!P3 BRA `(.L_x_153) ;  /* 0x000000000004b947 */ /* 0x000fea0003800000 */
[----:B------:R0:W5:Y:S02]  /*4cb0*/  LDG.E.LTC128B.U16 R24, desc[UR36][R6.64+0xf2] ;  /* 0x0000f22406187981 */ /* 0x000164000c1e1520 */
.L_x_153:
[----:B------:R-:W-:Y:S05]  /*4cc0*/  BSYNC B1 ;  /* 0x0000000000017941 */ /* 0x000fea0003800000 */
.L_x_152:
        /* <DEDUP_REMOVED lines=9> */
.L_x_155:
[----:B------:R-:W-:Y:S05]  /*4d60*/  BSYNC B1 ;  /* 0x0000000000017941 */ /* 0x000fea0003800000 */
.L_x_154:
[----:B-----5:R-:W-:Y:S01]  /*4d70*/  HADD2.F32 R5, -RZ, R24.H0_H0 ;  /* 0x20000018ff057230 */ /* 0x020fe20000004100 */
[----:B------:R-:W-:Y:S01]  /*4d80*/  ISETP.GT.AND P0, PT, R3, 0x8, P0 ;  /* 0x000000080300780c */ /* 0x000fe20000704270 */
[----:B0-----:R-:W-:Y:S01]  /*4d90*/  @P1 IMAD.MOV.U32 R4, RZ, RZ, R12 ;  /* 0x000000ffff041224 */ /* 0x001fe200078e000c */
[----:B------:R-:W-:Y:S02]  /*4da0*/  BSSY B1, `(.L_x_156) ;  /* 0x0000009000017945 */ /* 0x000fe40003800000 */
[----:B------:R-:W-:-:S04]  /*4db0*/  FMUL R5, R5, R90 ;  /* 0x0000005a05057220 */ /* 0x000fc80000400000 */
[----:B------:R-:W-:-:S05]  /*4dc0*/  FFMA R5, R86, R23, R5 ;  /* 0x0000001756057223 */ /* 0x000fca0000000005 */
[----:B------:R-:W-:-:S04]  /*4dd0*/  F2FP.F16.F32.PACK_AB R5, RZ, R5 ;  /* 0x00000005ff05723e */ /* 0x000fc800000000ff */
[----:B-1-3--:R-:W-:Y:S01]  /*4de0*/  PRMT R6, R5, 0x7610, R6 ;  /* 0x0000761005067816 */ /* 0x00afe20000000006 */
[----:B------:R-:W-:-:S05]  /*4df0*/  @P1 IMAD.MOV.U32 R5, RZ, RZ, R13 ;  /* 0x000000ffff051224 */ /* 0x000fca00078e000d */
[----:B------:R0:W-:Y:S01]  /*4e00*/  @P1 STG.E.U16 desc[UR36][R4.64+0xf0], R6 ;  /* 0x0000f00604001986 */ /* 0x0001e2000c101524 */
[----:B------:R-:W-:Y:S05]  /*4e10*/  @!P0 BRA `(.L_x_157) ;  /* 0x0000000000048947 */ /* 0x000fea0003800000 */
[----:B------:R1:W5:Y:S02]  /*4e20*/  LDG.E.LTC128B.U16 R24, desc[UR36][R8.64+0xf2] ;  /* 0x0000f22408187981 */ /* 0x000364000c1e1520 */
.L_x_157:
[----:B------:R-:W-:Y:S05]  /*4e30*/  BSYNC B1 ;  /* 0x0000000000017941 */ /* 0x000fea0003800000 */
.L_x_156:
[----:B------:R-:W-:Y:S05]  /*4e40*/  @!P0 BRA `(.L_x_158) ;  /* 0x0000001000e88947 */ /* 0x000fea0003800000 */
[----:B-----5:R-:W-:-:S05]  /*4e50*/  HADD2.F32 R3, -RZ, R24.H0_H0 ;  /* 0x20000018ff037230 */ /* 0x020fca0000004100 */
[----:B0-----:R-:W-:-:S04]  /*4e60*/  FMUL R4, R3, R90 ;  /* 0x0000005a03047220 */ /* 0x001fc80000400000 */
[----:B------:R-:W-:-:S05]  /*4e70*/  FFMA R4, R87, R23, R4 ;  /* 0x0000001757047223 */ /* 0x000fca0000000004 */
[----:B------:R-:W-:-:S05]  /*4e80*/  F2FP.F16.F32.PACK_AB R4, RZ, R4 ;  /* 0x00000004ff04723e */ /* 0x000fca00000000ff */
[----:B------:R3:W-:Y:S01]  /*4e90*/  STG.E.U16 desc[UR36][R12.64+0xf2], R4 ;  /* 0x0000f2040c007986 */ /* 0x0007e2000c101524 */
[----:B------:R-:W-:Y:S05]  /*4ea0*/  BRA `(.L_x_158) ;  /* 0x0000001000d07947 */ /* 0x000fea0003800000 */
.L_x_33:
[----:B------:R-:W-:Y:S01]  /*4eb0*/  ISETP.GT.AND P3, PT, R4, 0x1, PT ;  /* 0x000000010400780c */ /* 0x000fe20003f64270 */
[----:B------:R-:W-:Y:S01]  /*4ec0*/  ULDC.64 UR4, c[0x0][0x5c0] ;  /* 0x0001700000047ab9 */ /* 0x000fe20000000a00 */
[-C--:B------:R-:W-:Y:S01]  /*4ed0*/  FMUL R24, R24, R23.reuse ;  /* 0x0000001718187220 */ /* 0x080fe20000400000 */
[----:B------:R-:W-:Y:S01]  /*4ee0*/  LEA R6, P4, R106, UR4, 0x1 ;  /* 0x000000046a067c11 */ /* 0x000fe2000f8808ff */
[-C--:B------:R-:W-:Y:S01]  /*4ef0*/  FMUL R25, R25, R23.reuse ;  /* 0x0000001719197220 */ /* 0x080fe20000400000 */
[----:B------:R-:W-:Y:S01]  /*4f00*/  ISETP.GT.AND P0, PT, R3, RZ, P3 ;  /* 0x000000ff0300720c */ /* 0x000fe20001f04270 */
[-C--:B------:R-:W-:Y:S01]  /*4f10*/  FMUL R26, R26, R23.reuse ;  /* 0x000000171a1a7220 */ /* 0x080fe20000400000 */
[----:B------:R-:W-:Y:S01]  /*4f20*/  F2FP.F16.F32.PACK_AB R24, RZ, R24 ;  /* 0x00000018ff18723e */ /* 0x000fe200000000ff */
[-C--:B------:R-:W-:Y:S01]  /*4f30*/  FMUL R27, R27, R23.reuse ;  /* 0x000000171b1b7220 */ /* 0x080fe20000400000 */
[----:B------:R-:W-:Y:S01]  /*4f40*/  LEA.HI.X R7, R106, UR5, R103, 0x1, P4 ;  /* 0x000000056a077c11 */ /* 0x000fe2000a0f0c67 */
[----:B------:R-:W-:Y:S01]  /*4f50*/  FMUL R28, R28, R23 ;  /* 0x000000171c1c7220 */ /* 0x000fe20000400000 */
[----:B------:R-:W-:Y:S01]  /*4f60*/  F2FP.F16.F32.PACK_AB R25, RZ, R25 ;  /* 0x00000019ff19723e */ /* 0x000fe200000000ff */
[-C--:B------:R-:W-:Y:S01]  /*4f70*/  FMUL R29, R29, R23.reuse ;  /* 0x000000171d1d7220 */ /* 0x080fe20000400000 */
[----:B------:R-:W-:Y:S01]  /*4f80*/  ISETP.GT.AND P2, PT, R3, 0x8, P2 ;  /* 0x000000080300780c */ /* 0x000fe20001744270 */
[----:B------:R-:W-:Y:S01]  /*4f90*/  @P1 STG.E.U16 desc[UR36][R6.64], R24 ;  /* 0x0000001806001986 */ /* 0x000fe2000c101524 */
[----:B------:R-:W-:Y:S01]  /*4fa0*/  ISETP.GT.AND P1, PT, R4, 0x8, PT ;  /* 0x000000080400780c */ /* 0x000fe20003f24270 */
[-C--:B------:R-:W-:Y:S01]  /*4fb0*/  FMUL R30, R30, R23.reuse ;  /* 0x000000171e1e7220 */ /* 0x080fe20000400000 */
[C---:B------:R-:W-:Y:S01]  /*4fc0*/  SHF.L.U64.HI R5, R91.reuse, 0x1, R92 ;  /* 0x000000015b057819 */ /* 0x040fe2000001025c */
[----:B------:R-:W-:Y:S01]  /*4fd0*/  @P0 STG.E.U16 desc[UR36][R6.64+0x2], R25 ;  /* 0x0000021906000986 */ /* 0x000fe2000c101524 */
[----:B------:R-:W-:Y:S01]  /*4fe0*/  LEA R8, P5, R91, R6, 0x1 ;  /* 0x000000065b087211 */ /* 0x000fe200078a08ff */
[-C--:B------:R-:W-:Y:S01]  /*4ff0*/  FMUL R31, R31, R23.reuse ;  /* 0x000000171f1f7220 */ /* 0x080fe20000400000 */
[----:B------:R-:W-:Y:S01]  /*5000*/  ISETP.GT.AND P3, PT, R3, 0x8, P3 ;  /* 0x000000080300780c */ /* 0x000fe20001f64270 */
[-C--:B------:R-:W-:Y:S01]  /*5010*/  FMUL R32, R32, R23.reuse ;  /* 0x0000001720207220 */ /* 0x080fe20000400000 */
[----:B------:R-:W-:Y:S01]  /*5020*/  ISETP.GT.AND P0, PT, R4, 0x9, PT ;  /* 0x000000090400780c */ /* 0x000fe20003f04270 */
[----:B------:R-:W-:Y:S01]  /*5030*/  IMAD.X R9, R5, 0x1, R7, P5 ;  /* 0x0000000105097824 */ /* 0x000fe200028e0607 */
[----:B------:R-:W-:Y:S01]  /*5040*/  ISETP.GT.AND P4, PT, R3, RZ, P1 ;  /* 0x000000ff0300720c */ /* 0x000fe20000f84270 */
[-C--:B------:R-:W-:Y:S01]  /*5050*/  FMUL R33, R33, R23.reuse ;  /* 0x0000001721217220 */ /* 0x080fe20000400000 */
[----:B------:R-:W-:Y:S01]  /*5060*/  F2FP.F16.F32.PACK_AB R26, RZ, R26 ;  /* 0x0000001aff1a723e */ /* 0x000fe200000000ff */
[-C--:B------:R-:W-:Y:S01]  /*5070*/  FMUL R34, R34, R23.reuse ;  /* 0x0000001722227220 */ /* 0x080fe20000400000 */
[----:B------:R-:W-:Y:S01]  /*5080*/  ISETP.GT.AND P5, PT, R3, RZ, P0 ;  /* 0x000000ff0300720c */ /* 0x000fe200007a4270 */
[----:B------:R-:W-:Y:S01]  /*5090*/  FMUL R35, R35, R23 ;  /* 0x0000001723237220 */ /* 0x000fe20000400000 */
[----:B------:R-:W-:Y:S01]  /*50a0*/  F2FP.F16.F32.PACK_AB R27, RZ, R27 ;  /* 0x0000001bff1b723e */ /* 0x000fe200000000ff */
[----:B------:R-:W-:Y:S01]  /*50b0*/  @P2 STG.E.U16 desc[UR36][R8.64], R26 ;  /* 0x0000001a08002986 */ /* 0x000fe2000c101524 */
[----:B------:R-:W-:Y:S01]  /*50c0*/  F2FP.F16.F32.PACK_AB R28, RZ, R28 ;  /* 0x0000001cff1c723e */ /* 0x000fe200000000ff */
[-C--:B------:R-:W-:Y:S01]  /*50d0*/  FMUL R36, R36, R23.reuse ;  /* 0x0000001724247220 */ /* 0x080fe20000400000 */
[----:B------:R-:W-:Y:S01]  /*50e0*/  ISETP.GT.AND P2, PT, R3, 0x8, P1 ;  /* 0x000000080300780c */ /* 0x000fe20000f44270 */
[----:B------:R-:W-:Y:S01]  /*50f0*/  @P3 STG.E.U16 desc[UR36][R8.64+0x2], R27 ;  /* 0x0000021b08003986 */ /* 0x000fe2000c101524 */
[----:B------:R-:W-:Y:S01]  /*5100*/  ISETP.GT.AND P1, PT, R4, 0x10, PT ;  /* 0x000000100400780c */ /* 0x000fe20003f24270 */
[----:B------:R-:W-:Y:S01]  /*5110*/  FMUL R37, R37, R23 ;  /* 0x0000001725257220 */ /* 0x000fe20000400000 */
[----:B------:R-:W-:Y:S01]  /*5120*/  F2FP.F16.F32.PACK_AB R29, RZ, R29 ;  /* 0x0000001dff1d723e */ /* 0x000fe200000000ff */
[----:B------:R-:W-:Y:S01]  /*5130*/  @P4 STG.E.U16 desc[UR36][R6.64+0x10], R28 ;  /* 0x0000101c06004986 */ /* 0x000fe2000c101524 */
[C---:B------:R-:W-:Y:S01]  /*5140*/  ISETP.GT.AND P3, PT, R3.reuse, 0x8, P0 ;  /* 0x000000080300780c */ /* 0x040fe20000764270 */
[-C--:B------:R-:W-:Y:S01]  /*5150*/  FMUL R38, R38, R23.reuse ;  /* 0x0000001726267220 */ /* 0x080fe20000400000 */
[----:B------:R-:W-:Y:S01]  /*5160*/  ISETP.GT.AND P0, PT, R4, 0x11, PT ;  /* 0x000000110400780c */ /* 0x000fe20003f04270 */
[----:B------:R-:W-:Y:S01]  /*5170*/  @P5 STG.E.U16 desc[UR36][R6.64+0x12], R29 ;  /* 0x0000121d06005986 */ /* 0x000fe2000c101524 */
        /* <DEDUP_REMOVED lines=161> */
[----:B------:R-:W-:Y:S01]  /*5b90*/  FMUL R87, R87, R23 ;  /* 0x0000001757577220 */ /* 0x000fe20000400000 */
[----:B------:R-:W-:-:S02]  /*5ba0*/  F2FP.F16.F32.PACK_AB R62, RZ, R62 ;  /* 0x0000003eff3e723e */ /* 0x000fc400000000ff */
[C---:B------:R-:W-:Y:S02]  /*5bb0*/  ISETP.GT.AND P5, PT, R3.reuse, RZ, P0 ;  /* 0x000000ff0300720c */ /* 0x040fe400007a4270 */
[----:B------:R-:W-:Y:S01]  /*5bc0*/  F2FP.F16.F32.PACK_AB R63, RZ, R63 ;  /* 0x0000003fff3f723e */ /* 0x000fe200000000ff */
[----:B------:R-:W-:Y:S01]  /*5bd0*/  @P2 STG.E.U16 desc[UR36][R8.64+0x90], R62 ;  /* 0x0000903e08002986 */ /* 0x000fe2000c101524 */
[----:B------:R-:W-:Y:S02]  /*5be0*/  F2FP.F16.F32.PACK_AB R64, RZ, R64 ;  /* 0x00000040ff40723e */ /* 0x000fe400000000ff */
[C---:B------:R-:W-:Y:S01]  /*5bf0*/  ISETP.GT.AND P2, PT, R3.reuse, 0x8, P1 ;  /* 0x000000080300780c */ /* 0x040fe20000f44270 */
[----:B------:R-:W-:Y:S01]  /*5c00*/  @P3 STG.E.U16 desc[UR36][R8.64+0x92], R63 ;  /* 0x0000923f08003986 */ /* 0x000fe2000c101524 */
[----:B------:R-:W-:Y:S02]  /*5c10*/  ISETP.GT.AND P1, PT, R4, 0x58, PT ;  /* 0x000000580400780c */ /* 0x000fe40003f24270 */
[----:B------:R-:W-:Y:S01]  /*5c20*/  F2FP.F16.F32.PACK_AB R65, RZ, R65 ;  /* 0x00000041ff41723e */ /* 0x000fe200000000ff */
[----:B------:R-:W-:Y:S01]  /*5c30*/  @P4 STG.E.U16 desc[UR36][R6.64+0xa0], R64 ;  /* 0x0000a04006004986 */ /* 0x000fe2000c101524 */
[----:B------:R-:W-:-:S02]  /*5c40*/  ISETP.GT.AND P3, PT, R3, 0x8, P0 ;  /* 0x000000080300780c */ /* 0x000fc40000764270 */
[----:B------:R-:W-:Y:S01]  /*5c50*/  ISETP.GT.AND P0, PT, R4, 0x59, PT ;  /* 0x000000590400780c */ /* 0x000fe20003f04270 */
[----:B------:R-:W-:Y:S01]  /*5c60*/  @P5 STG.E.U16 desc[UR36][R6.64+0xa2], R65 ;  /* 0x0000a24106005986 */ /* 0x000fe2000c101524 */
[C---:B------:R-:W-:Y:S02]  /*5c70*/  ISETP.GT.AND P4, PT, R3.reuse, RZ, P1 ;  /* 0x000000ff0300720c */ /* 0x040fe40000f84270 */
[----:B------:R-:W-:Y:S02]  /*5c80*/  F2FP.F16.F32.PACK_AB R66, RZ, R66 ;  /* 0x00000042ff42723e */ /* 0x000fe400000000ff */
[----:B------:R-:W-:Y:S02]  /*5c90*/  ISETP.GT.AND P5, PT, R3, RZ, P0 ;  /* 0x000000ff0300720c */ /* 0x000fe400007a4270 */
[----:B------:R-:W-:Y:S01]  /*5ca0*/  F2FP.F16.F32.PACK_AB R67, RZ, R67 ;  /* 0x00000043ff43723e */ /* 0x000fe200000000ff */
[----:B------:R-:W-:Y:S01]  /*5cb0*/  @P2 STG.E.U16 desc[UR36][R8.64+0xa0], R66 ;  /* 0x0000a04208002986 */ /* 0x000fe2000c101524 */
[----:B------:R-:W-:-:S02]  /*5cc0*/  F2FP.F16.F32.PACK_AB R68, RZ, R68 ;  /* 0x00000044ff44723e */ /* 0x000fc400000000ff */
[C---:B------:R-:W-:Y:S01]  /*5cd0*/  ISETP.GT.AND P2, PT, R3.reuse, 0x8, P1 ;  /* 0x000000080300780c */ /* 0x040fe20000f44270 */
[----:B------:R-:W-:Y:S01]  /*5ce0*/  @P3 STG.E.U16 desc[UR36][R8.64+0xa2], R67 ;  /* 0x0000a24308003986 */ /* 0x000fe2000c101524 */
[C---:B------:R-:W-:Y:S02]  /*5cf0*/  ISETP.GT.AND P1, PT, R4.reuse, 0x60, PT ;  /* 0x000000600400780c */ /* 0x040fe40003f24270 */
[----:B------:R-:W-:Y:S01]  /*5d00*/  F2FP.F16.F32.PACK_AB R69, RZ, R69 ;  /* 0x00000045ff45723e */ /* 0x000fe200000000ff */
[----:B------:R-:W-:Y:S01]  /*5d10*/  @P4 STG.E.U16 desc[UR36][R6.64+0xb0], R68 ;  /* 0x0000b04406004986 */ /* 0x000fe2000c101524 */
[C---:B------:R-:W-:Y:S02]  /*5d20*/  ISETP.GT.AND P3, PT, R3.reuse, 0x8, P0 ;  /* 0x000000080300780c */ /* 0x040fe40000764270 */
[----:B------:R-:W-:Y:S01]  /*5d30*/  ISETP.GT.AND P0, PT, R4, 0x61, PT ;  /* 0x000000610400780c */ /* 0x000fe20003f04270 */
[----:B------:R-:W-:Y:S01]  /*5d40*/  @P5 STG.E.U16 desc[UR36][R6.64+0xb2], R69 ;  /* 0x0000b24506005986 */ /* 0x000fe2000c101524 */
[----:B------:R-:W-:-:S02]  /*5d50*/  ISETP.GT.AND P4, PT, R3, RZ, P1 ;  /* 0x000000ff0300720c */ /* 0x000fc40000f84270 */
[C---:B------:R-:W-:Y:S02]  /*5d60*/  ISETP.GT.AND P5, PT, R3.reuse, RZ, P0 ;  /* 0x000000ff0300720c */ /* 0x040fe400007a4270 */
[----:B------:R-:W-:Y:S02]  /*5d70*/  F2FP.F16.F32.PACK_AB R70, RZ, R70 ;  /* 0x00000046ff46723e */ /* 0x000fe400000000ff */
[----:B------:R-:W-:Y:S02]  /*5d80*/  F2FP.F16.F32.PACK_AB R71, RZ, R71 ;  /* 0x00000047ff47723e */ /* 0x000fe400000000ff */
[----:B------:R-:W-:Y:S01]  /*5d90*/  F2FP.F16.F32.PACK_AB R72, RZ, R72 ;  /* 0x00000048ff48723e */ /* 0x000fe200000000ff */
[----:B------:R-:W-:Y:S01]  /*5da0*/  @P2 STG.E.U16 desc[UR36][R8.64+0xb0], R70 ;  /* 0x0000b04608002986 */ /* 0x000fe2000c101524 */
[----:B------:R-:W-:Y:S02]  /*5db0*/  F2FP.F16.F32.PACK_AB R73, RZ, R73 ;  /* 0x00000049ff49723e */ /* 0x000fe400000000ff */
[C---:B------:R-:W-:Y:S01]  /*5dc0*/  ISETP.GT.AND P1, PT, R3.reuse, 0x8, P1 ;  /* 0x000000080300780c */ /* 0x040fe20000f24270 */
[----:B------:R-:W-:Y:S01]  /*5dd0*/  @P3 STG.E.U16 desc[UR36][R8.64+0xb2], R71 ;  /* 0x0000b24708003986 */ /* 0x000fe2000c101524 */
[----:B------:R-:W-:-:S02]  /*5de0*/  ISETP.GT.AND P2, PT, R3, 0x8, P0 ;  /* 0x000000080300780c */ /* 0x000fc40000744270 */
[C---:B------:R-:W-:Y:S01]  /*5df0*/  ISETP.GT.AND P0, PT, R4.reuse, 0x69, PT ;  /* 0x000000690400780c */ /* 0x040fe20003f04270 */
[----:B------:R-:W-:Y:S01]  /*5e00*/  @P4 STG.E.U16 desc[UR36][R6.64+0xc0], R72 ;  /* 0x0000c04806004986 */ /* 0x000fe2000c101524 */
[----:B------:R-:W-:Y:S02]  /*5e10*/  ISETP.GT.AND P4, PT, R4, 0x68, PT ;  /* 0x000000680400780c */ /* 0x000fe40003f84270 */
[----:B------:R-:W-:Y:S01]  /*5e20*/  F2FP.F16.F32.PACK_AB R74, RZ, R74 ;  /* 0x0000004aff4a723e */ /* 0x000fe200000000ff */
[----:B------:R-:W-:Y:S01]  /*5e30*/  @P5 STG.E.U16 desc[UR36][R6.64+0xc2], R73 ;  /* 0x0000c24906005986 */ /* 0x000fe2000c101524 */
[C---:B------:R-:W-:Y:S02]  /*5e40*/  ISETP.GT.AND P5, PT, R3.reuse, RZ, P4 ;  /* 0x000000ff0300720c */ /* 0x040fe400027a4270 */
[----:B------:R-:W-:Y:S01]  /*5e50*/  ISETP.GT.AND P3, PT, R3, RZ, P0 ;  /* 0x000000ff0300720c */ /* 0x000fe20000764270 */
[----:B------:R-:W-:Y:S01]  /*5e60*/  @P1 STG.E.U16 desc[UR36][R8.64+0xc0], R74 ;  /* 0x0000c04a08001986 */ /* 0x000fe2000c101524 */
[----:B------:R-:W-:-:S02]  /*5e70*/  F2FP.F16.F32.PACK_AB R75, RZ, R75 ;  /* 0x0000004bff4b723e */ /* 0x000fc400000000ff */
[----:B------:R-:W-:Y:S02]  /*5e80*/  F2FP.F16.F32.PACK_AB R76, RZ, R76 ;  /* 0x0000004cff4c723e */ /* 0x000fe400000000ff */
[C---:B------:R-:W-:Y:S01]  /*5e90*/  ISETP.GT.AND P4, PT, R3.reuse, 0x8, P4 ;  /* 0x000000080300780c */ /* 0x040fe20002784270 */
[----:B------:R-:W-:Y:S01]  /*5ea0*/  @P2 STG.E.U16 desc[UR36][R8.64+0xc2], R75 ;  /* 0x0000c24b08002986 */ /* 0x000fe2000c101524 */
[----:B------:R-:W-:Y:S02]  /*5eb0*/  F2FP.F16.F32.PACK_AB R77, RZ, R77 ;  /* 0x0000004dff4d723e */ /* 0x000fe400000000ff */
[C---:B------:R-:W-:Y:S01]  /*5ec0*/  ISETP.GT.AND P2, PT, R4.reuse, 0x71, PT ;  /* 0x000000710400780c */ /* 0x040fe20003f44270 */
[----:B------:R-:W-:Y:S01]  /*5ed0*/  @P5 STG.E.U16 desc[UR36][R6.64+0xd0], R76 ;  /* 0x0000d04c06005986 */ /* 0x000fe2000c101524 */
[----:B------:R-:W-:Y:S02]  /*5ee0*/  ISETP.GT.AND P5, PT, R3, 0x8, P0 ;  /* 0x000000080300780c */ /* 0x000fe400007a4270 */
[C---:B------:R-:W-:Y:S01]  /*5ef0*/  ISETP.GT.AND P1, PT, R4.reuse, 0x78, PT ;  /* 0x000000780400780c */ /* 0x040fe20003f24270 */
[----:B------:R-:W-:Y:S01]  /*5f00*/  @P3 STG.E.U16 desc[UR36][R6.64+0xd2], R77 ;  /* 0x0000d24d06003986 */ /* 0x000fe2000c101524 */
[----:B------:R-:W-:-:S02]  /*5f10*/  ISETP.GT.AND P3, PT, R4, 0x70, PT ;  /* 0x000000700400780c */ /* 0x000fc40003f64270 */
[----:B------:R-:W-:Y:S01]  /*5f20*/  ISETP.GT.AND P0, PT, R4, 0x79, PT ;  /* 0x000000790400780c */ /* 0x000fe20003f04270 */
[----:B------:R-:W-:Y:S01]  /*5f30*/  @P4 IMAD.MOV.U32 R4, RZ, RZ, R8 ;  /* 0x000000ffff044224 */ /* 0x000fe200078e0008 */
[----:B------:R-:W-:Y:S01]  /*5f40*/  F2FP.F16.F32.PACK_AB R78, RZ, R78 ;  /* 0x0000004eff4e723e */ /* 0x000fe200000000ff */
[----:B------:R-:W-:Y:S01]  /*5f50*/  @P4 IMAD.MOV.U32 R5, RZ, RZ, R9 ;  /* 0x000000ffff054224 */ /* 0x000fe200078e0009 */
[----:B------:R-:W-:Y:S02]  /*5f60*/  F2FP.F16.F32.PACK_AB R79, RZ, R79 ;  /* 0x0000004fff4f723e */ /* 0x000fe400000000ff */
[----:B------:R-:W-:Y:S02]  /*5f70*/  F2FP.F16.F32.PACK_AB R80, RZ, R80 ;  /* 0x00000050ff50723e */ /* 0x000fe400000000ff */
[----:B------:R0:W-:Y:S01]  /*5f80*/  @P4 STG.E.U16 desc[UR36][R4.64+0xd0], R78 ;  /* 0x0000d04e04004986 */ /* 0x0001e2000c101524 */
[----:B------:R-:W-:Y:S02]  /*5f90*/  ISETP.GT.AND P4, PT, R3, RZ, P2 ;  /* 0x000000ff0300720c */ /* 0x000fe40001784270 */
[----:B------:R-:W-:-:S02]  /*5fa0*/  F2FP.F16.F32.PACK_AB R81, RZ, R81 ;  /* 0x00000051ff51723e */ /* 0x000fc400000000ff */
[----:B------:R-:W-:Y:S02]  /*5fb0*/  ISETP.GT.AND P2, PT, R3, 0x8, P2 ;  /* 0x000000080300780c */ /* 0x000fe40001744270 */
[----:B------:R-:W-:Y:S02]  /*5fc0*/  F2FP.F16.F32.PACK_AB R82, RZ, R82 ;  /* 0x00000052ff52723e */ /* 0x000fe400000000ff */
[----:B------:R-:W-:Y:S02]  /*5fd0*/  F2FP.F16.F32.PACK_AB R83, RZ, R83 ;  /* 0x00000053ff53723e */ /* 0x000fe400000000ff */
[----:B------:R-:W-:Y:S01]  /*5fe0*/  F2FP.F16.F32.PACK_AB R84, RZ, R84 ;  /* 0x00000054ff54723e */ /* 0x000fe200000000ff */
[----:B0-----:R-:W-:Y:S01]  /*5ff0*/  @P5 IMAD.MOV.U32 R4, RZ, RZ, R8 ;  /* 0x000000ffff045224 */ /* 0x001fe200078e0008 */
[----:B------:R-:W-:Y:S01]  /*6000*/  F2FP.F16.F32.PACK_AB R85, RZ, R85 ;  /* 0x00000055ff55723e */ /* 0x000fe200000000ff */
[----:B------:R-:W-:Y:S01]  /*6010*/  @P5 IMAD.MOV.U32 R5, RZ, RZ, R9 ;  /* 0x000000ffff055224 */ /* 0x000fe200078e0009 */
[----:B------:R-:W-:-:S02]  /*6020*/  F2FP.F16.F32.PACK_AB R86, RZ, R86 ;  /* 0x00000056ff56723e */ /* 0x000fc400000000ff */
[----:B------:R-:W-:Y:S02]  /*6030*/  F2FP.F16.F32.PACK_AB R87, RZ, R87 ;  /* 0x00000057ff57723e */ /* 0x000fe400000000ff */
[----:B------:R0:W-:Y:S01]  /*6040*/  @P5 STG.E.U16 desc[UR36][R4.64+0xd2], R79 ;  /* 0x0000d24f04005986 */ /* 0x0001e2000c101524 */
[C---:B------:R-:W-:Y:S02]  /*6050*/  ISETP.GT.AND P5, PT, R3.reuse, RZ, P3 ;  /* 0x000000ff0300720c */ /* 0x040fe40001fa4270 */
[----:B------:R-:W-:-:S11]  /*6060*/  ISETP.GT.AND P3, PT, R3, 0x8, P3 ;  /* 0x000000080300780c */ /* 0x000fd60001f64270 */
[----:B0-----:R-:W-:Y:S02]  /*6070*/  @P5 IMAD.MOV.U32 R4, RZ, RZ, R6 ;  /* 0x000000ffff045224 */ /* 0x001fe400078e0006 */
[----:B------:R-:W-:-:S05]  /*6080*/  @P5 IMAD.MOV.U32 R5, RZ, RZ, R7 ;  /* 0x000000ffff055224 */ /* 0x000fca00078e0007 */
[----:B------:R0:W-:Y:S01]  /*6090*/  @P5 STG.E.U16 desc[UR36][R4.64+0xe0], R80 ;  /* 0x0000e05004005986 */ /* 0x0001e2000c101524 */
[C---:B------:R-:W-:Y:S02]  /*60a0*/  ISETP.GT.AND P5, PT, R3.reuse, RZ, P0 ;  /* 0x000000ff0300720c */ /* 0x040fe400007a4270 */
[----:B------:R-:W-:Y:S01]  /*60b0*/  ISETP.GT.AND P0, PT, R3, 0x8, P0 ;  /* 0x000000080300780c */ /* 0x000fe20000704270 */
[----:B0-----:R-:W-:Y:S02]  /*60c0*/  @P4 IMAD.MOV.U32 R4, RZ, RZ, R6 ;  /* 0x000000ffff044224 */ /* 0x001fe400078e0006 */
[----:B------:R-:W-:-:S05]  /*60d0*/  @P4 IMAD.MOV.U32 R5, RZ, RZ, R7 ;  /* 0x000000ffff054224 */ /* 0x000fca00078e0007 */
[----:B------:R0:W-:Y:S01]  /*60e0*/  @P4 STG.E.U16 desc[UR36][R4.64+0xe2], R81 ;  /* 0x0000e25104004986 */ /* 0x0001e2000c101524 */
[C---:B------:R-:W-:Y:S02]  /*60f0*/  ISETP.GT.AND P4, PT, R3.reuse, RZ, P1 ;  /* 0x000000ff0300720c */ /* 0x040fe40000f84270 */
[----:B------:R-:W-:Y:S01]  /*6100*/  ISETP.GT.AND P1, PT, R3, 0x8, P1 ;  /* 0x000000080300780c */ /* 0x000fe20000f24270 */
[----:B0-----:R-:W-:Y:S02]  /*6110*/  @P3 IMAD.MOV.U32 R4, RZ, RZ, R8 ;  /* 0x000000ffff043224 */ /* 0x001fe400078e0008 */
[----:B------:R-:W-:-:S05]  /*6120*/  @P3 IMAD.MOV.U32 R5, RZ, RZ, R9 ;  /* 0x000000ffff053224 */ /* 0x000fca00078e0009 */
[----:B------:R0:W-:Y:S02]  /*6130*/  @P3 STG.E.U16 desc[UR36][R4.64+0xe0], R82 ;  /* 0x0000e05204003986 */ /* 0x0001e4000c101524 */
[----:B0-----:R-:W-:Y:S02]  /*6140*/  @P2 IMAD.MOV.U32 R4, RZ, RZ, R8 ;  /* 0x000000ffff042224 */ /* 0x001fe400078e0008 */
[----:B------:R-:W-:-:S05]  /*6150*/  @P2 IMAD.MOV.U32 R5, RZ, RZ, R9 ;  /* 0x000000ffff052224 */ /* 0x000fca00078e0009 */
[----:B------:R0:W-:Y:S02]  /*6160*/  @P2 STG.E.U16 desc[UR36][R4.64+0xe2], R83 ;  /* 0x0000e25304002986 */ /* 0x0001e4000c101524 */
[----:B0-----:R-:W-:Y:S02]  /*6170*/  @P4 IMAD.MOV.U32 R4, RZ, RZ, R6 ;  /* 0x000000ffff044224 */ /* 0x001fe400078e0006 */
[----:B------:R-:W-:-:S05]  /*6180*/  @P4 IMAD.MOV.U32 R5, RZ, RZ, R7 ;  /* 0x000000ffff054224 */ /* 0x000fca00078e0007 */
[----:B------:R0:W-:Y:S04]  /*6190*/  @P4 STG.E.U16 desc[UR36][R4.64+0xf0], R84 ;  /* 0x0000f05404004986 */ /* 0x0001e8000c101524 */
[----:B------:R1:W-:Y:S01]  /*61a0*/  @P5 STG.E.U16 desc[UR36][R6.64+0xf2], R85 ;  /* 0x0000f25506005986 */ /* 0x0003e2000c101524 */
[----:B0-----:R-:W-:Y:S02]  /*61b0*/  @P1 IMAD.MOV.U32 R4, RZ, RZ, R8 ;  /* 0x000000ffff041224 */ /* 0x001fe400078e0008 */
[----:B------:R-:W-:-:S05]  /*61c0*/  @P1 IMAD.MOV.U32 R5, RZ, RZ, R9 ;  /* 0x000000ffff051224 */ /* 0x000fca00078e0009 */
[----:B------:R1:W-:Y:S04]  /*61d0*/  @P1 STG.E.U16 desc[UR36][R4.64+0xf0], R86 ;  /* 0x0000f05604001986 */ /* 0x0003e8000c101524 */
[----:B------:R1:W-:Y:S02]  /*61e0*/  @P0 STG.E.U16 desc[UR36][R8.64+0xf2], R87 ;  /* 0x0000f25708000986 */ /* 0x0003e4000c101524 */
.L_x_158:
[----:B------:R-:W-:Y:S05]  /*61f0*/  BSYNC B0 ;  /* 0x0000000000007941 */ /* 0x000fea0003800000 */
.L_x_32:
[----:B------:R-:W-:Y:S01]  /*6200*/  IADD3 R16, P0, R16, UR38, RZ ;  /* 0x0000002610107c10 */ /* 0x000fe2000ff1e0ff */
[----:B------:R-:W-:Y:S01]  /*6210*/  ULDC.64 UR4, c[0x0][0x650] ;  /* 0x0001940000047ab9 */ /* 0x000fe20000000a00 */
[----:B------:R-:W-:Y:S01]  /*6220*/  PRMT R3, RZ, 0x7610, R3 ;  /* 0x00007610ff037816 */ /* 0x000fe20000000003 */
[----:B------:R-:W-:Y:S01]  /*6230*/  IMAD.MOV.U32 R100, RZ, RZ, -0x1 ;  /* 0xffffffffff647424 */ /* 0x000fe200078e00ff */
[----:B------:R-:W-:Y:S01]  /*6240*/  IADD3.X R17, R17, UR41, RZ, P0, !PT ;  /* 0x0000002911117c10 */ /* 0x000fe200087fe4ff */
[----:B------:R-:W-:Y:S01]  /*6250*/  IMAD.MOV.U32 R101, RZ, RZ, -0x1 ;  /* 0xffffffffff657424 */ /* 0x000fe200078e00ff */
[----:B------:R-:W-:-:S04]  /*6260*/  ISETP.GE.U32.AND P0, PT, R16, UR4, PT ;  /* 0x0000000410007c0c */ /* 0x000fc8000bf06070 */
[----:B------:R-:W-:-:S13]  /*6270*/  ISETP.GE.U32.AND.EX P0, PT, R17, UR5, PT, P0 ;  /* 0x0000000511007c0c */ /* 0x000fda000bf06100 */
[----:B------:R-:W-:Y:S05]  /*6280*/  @P0 BRA `(.L_x_159) ;  /* 0x00000004004c0947 */ /* 0x000fea0003800000 */
[----:B------:R-:W0:Y:S01]  /*6290*/  LDC.64 R10, c[0x0][0x628] ;  /* 0x00018a00ff0a7b82 */ /* 0x000e220000000a00 */
[----:B---3--:R-:W3:Y:S01]  /*62a0*/  S2R R12, SR_CTAID.X ;  /* 0x00000000000c7919 */ /* 0x008ee20000002500 */
[----:B-12-4-:R-:W-:Y:S02]  /*62b0*/  IMAD.MOV.U32 R8, RZ, RZ, R16 ;  /* 0x000000ffff087224 */ /* 0x016fe400078e0010 */
[----:B------:R-:W-:Y:S01]  /*62c0*/  IMAD.MOV.U32 R9, RZ, RZ, R17 ;  /* 0x000000ffff097224 */ /* 0x000fe200078e0011 */
[----:B------:R-:W1:Y:S03]  /*62d0*/  S2R R20, SR_CTAID.Y ;  /* 0x0000000000147919 */ /* 0x000e660000002600 */
[----:B------:R-:W2:Y:S08]  /*62e0*/  LDC R0, c[0x0][0x630] ;  /* 0x00018c00ff007b82 */ /* 0x000eb00000000800 */
[----:B------:R-:W4:Y:S01]  /*62f0*/  LDC.64 R14, c[0x0][0x620] ;  /* 0x00018800ff0e7b82 */ /* 0x000f220000000a00 */
[----:B0-----:R-:W-:-:S04]  /*6300*/  ISETP.NE.U32.AND P0, PT, R10, RZ, PT ;  /* 0x000000ff0a00720c */ /* 0x001fc80003f05070 */
[----:B------:R-:W-:-:S13]  /*6310*/  ISETP.NE.AND.EX P0, PT, R11, RZ, PT, P0 ;  /* 0x000000ff0b00720c */ /* 0x000fda0003f05300 */
[----:B-1234-:R-:W-:Y:S05]  /*6320*/  @!P0 BRA `(.L_x_160) ;  /* 0x0000000000288947 */ /* 0x01efea0003800000 */
        /* <DEDUP_REMOVED lines=10> */
.L_x_160:
[-CC-:B------:R-:W-:Y:S01]  /*63d0*/  SHF.R.U64 R101, R8, R0.reuse, R9.reuse ;  /* 0x0000000008657219 */ /* 0x180fe20000001209 */
[----:B------:R-:W0:Y:S01]  /*63e0*/  LDC.64 R26, c[0x0][0x640] ;  /* 0x00019000ff1a7b82 */ /* 0x000e220000000a00 */
[----:B------:R-:W-:Y:S01]  /*63f0*/  SHF.R.U32.HI R0, RZ, R0, R9 ;  /* 0x00000000ff007219 */ /* 0x000fe20000011609 */
[----:B------:R-:W-:Y:S01]  /*6400*/  ULDC UR4, c[0x0][0x150] ;  /* 0x0000540000047ab9 */ /* 0x000fe20000000800 */
[----:B------:R-:W-:Y:S02]  /*6410*/  IADD3 R3, P0, RZ, -R101, RZ ;  /* 0x80000065ff037210 */ /* 0x000fe40007f1e0ff */
[----:B------:R-:W-:-:S03]  /*6420*/  I2FP.F32.U32 R7, R12 ;  /* 0x0000000c00077245 */ /* 0x000fc60000201000 */
[----:B------:R-:W1:Y:S01]  /*6430*/  LDC R6, c[0x0][0x618] ;  /* 0x00018600ff067b82 */ /* 0x000e620000000800 */
[----:B------:R-:W-:Y:S02]  /*6440*/  IMAD.X R5, RZ, RZ, ~R0, P0 ;  /* 0x000000ffff057224 */ /* 0x000fe400000e0e00 */
[----:B------:R-:W-:Y:S01]  /*6450*/  FMUL R7, R7, UR4 ;  /* 0x0000000407077c20 */ /* 0x000fe20008400000 */
[----:B------:R-:W-:Y:S01]  /*6460*/  ULDC UR4, c[0x0][0x154] ;  /* 0x0000550000047ab9 */ /* 0x000fe20000000800 */
[-C--:B------:R-:W-:Y:S02]  /*6470*/  IMAD R0, R5, R14.reuse, RZ ;  /* 0x0000000e05007224 */ /* 0x080fe400078e02ff */
[C---:B------:R-:W-:Y:S01]  /*6480*/  IMAD.WIDE.U32 R4, R3.reuse, R14, R16 ;  /* 0x0000000e03047225 */ /* 0x040fe200078e0010 */
[----:B------:R-:W2:Y:S01]  /*6490*/  LDC R8, c[0x0][0x608] ;  /* 0x00018200ff087b82 */ /* 0x000ea20000000800 */
[----:B------:R-:W3:Y:S02]  /*64a0*/  F2I.U32.TRUNC.NTZ R7, R7 ;  /* 0x0000000700077305 */ /* 0x000ee4000020f000 */
[----:B------:R-:W-:Y:S01]  /*64b0*/  IMAD R3, R3, R15, R0 ;  /* 0x0000000f03037224 */ /* 0x000fe200078e0200 */
[----:B------:R-:W-:-:S03]  /*64c0*/  I2FP.F32.U32 R0, R20 ;  /* 0x0000001400007245 */ /* 0x000fc60000201000 */
[----:B------:R-:W-:Y:S01]  /*64d0*/  IMAD.IADD R3, R5, 0x1, R3 ;  /* 0x0000000105037824 */ /* 0x000fe200078e0203 */
[----:B------:R-:W4:Y:S01]  /*64e0*/  LDC R11, c[0x0][0x658] ;  /* 0x00019600ff0b7b82 */ /* 0x000f220000000800 */
[----:B0-----:R-:W-:-:S04]  /*64f0*/  ISETP.NE.U32.AND P0, PT, R26, RZ, PT ;  /* 0x000000ff1a00720c */ /* 0x001fc80003f05070 */
[----:B------:R-:W-:-:S03]  /*6500*/  ISETP.NE.AND.EX P0, PT, R27, RZ, PT, P0 ;  /* 0x000000ff1b00720c */ /* 0x000fc60003f05300 */
[----:B------:R-:W0:Y:S01]  /*6510*/  LDC R9, c[0x0][0x144] ;  /* 0x00005100ff097b82 */ /* 0x000e220000000800 */
[-C--:B-1----:R-:W-:Y:S01]  /*6520*/  SHF.R.U64 R10, R4, R6.reuse, R3 ;  /* 0x00000006040a7219 */ /* 0x082fe20000001203 */
[----:B---3--:R-:W-:Y:S01]  /*6530*/  IMAD.MOV R7, RZ, RZ, -R7 ;  /* 0x000000ffff077224 */ /* 0x008fe200078e0a07 */
[----:B------:R-:W-:Y:S01]  /*6540*/  SHF.R.U32.HI R3, RZ, R6, R3 ;  /* 0x00000006ff037219 */ /* 0x000fe20000011603 */
[----:B------:R-:W-:-:S04]  /*6550*/  FMUL R6, R0, UR4 ;  /* 0x0000000400067c20 */ /* 0x000fc80008400000 */
[----:B------:R-:W1:Y:S01]  /*6560*/  LDC R21, c[0x0][0x148] ;  /* 0x00005200ff157b82 */ /* 0x000e620000000800 */
[----:B------:R3:W0:Y:S01]  /*6570*/  F2I.U32.TRUNC.NTZ R14, R6 ;  /* 0x00000006000e7305 */ /* 0x000622000020f000 */
[-CC-:B--2---:R-:W-:Y:S02]  /*6580*/  SHF.R.U64 R13, R10, R8.reuse, R3.reuse ;  /* 0x000000080a0d7219 */ /* 0x184fe40000001203 */
[----:B------:R-:W-:-:S04]  /*6590*/  SHF.R.U32.HI R0, RZ, R8, R3 ;  /* 0x00000008ff007219 */ /* 0x000fc80000011603 */
[----:B-----5:R-:W2:Y:S01]  /*65a0*/  LDC R24, c[0x0][0x648] ;  /* 0x00019200ff187b82 */ /* 0x020ea20000000800 */
[-CC-:B----4-:R-:W-:Y:S02]  /*65b0*/  SHF.R.U64 R15, R13, R11.reuse, R0.reuse ;  /* 0x0000000b0d0f7219 */ /* 0x190fe40000001200 */
[----:B------:R-:W-:-:S03]  /*65c0*/  SHF.R.U32.HI R5, RZ, R11, R0 ;  /* 0x0000000bff057219 */ /* 0x000fc60000011600 */
[----:B------:R-:W-:Y:S02]  /*65d0*/  IMAD.MOV.U32 R4, RZ, RZ, R15 ;  /* 0x000000ffff047224 */ /* 0x000fe400078e000f */
[----:B------:R-:W4:Y:S01]  /*65e0*/  LDC R28, c[0x0][0x638] ;  /* 0x00018e00ff1c7b82 */ /* 0x000f220000000800 */
[----:B0-----:R-:W-:-:S07]  /*65f0*/  IMAD R25, R9, R7, R12 ;  /* 0x0000000709197224 */ /* 0x001fce00078e020c */
[----:B------:R-:W0:Y:S08]  /*6600*/  LDC R29, c[0x0][0x610] ;  /* 0x00018400ff1d7b82 */ /* 0x000e300000000800 */
[----:B------:R-:W0:Y:S01]  /*6610*/  LDC R30, c[0x0][0x600] ;  /* 0x00018000ff1e7b82 */ /* 0x000e220000000800 */
[----:B-123--:R-:W-:Y:S05]  /*6620*/  @!P0 BRA `(.L_x_161) ;  /* 0x0000000000288947 */ /* 0x00efea0003800000 */
[----:B------:R-:W1:Y:S02]  /*6630*/  LDC R0, c[0x0][0x64c] ;  /* 0x00019300ff007b82 */ /* 0x000e640000000800 */
[----:B-1----:R-:W-:-:S05]  /*6640*/  IADD3 R3, P0, R15, R0, RZ ;  /* 0x000000000f037210 */ /* 0x002fca0007f1e0ff */
        /* <DEDUP_REMOVED lines=8> */
.L_x_161:
[----:B------:R-:W-:Y:S01]  /*66d0*/  ISETP.NE.AND P0, PT, R2, 0x1, PT ;  /* 0x000000010200780c */ /* 0x000fe20003f05270 */
[----:B------:R-:W-:Y:S01]  /*66e0*/  IMAD.MOV R14, RZ, RZ, -R14 ;  /* 0x000000ffff0e7224 */ /* 0x000fe200078e0a0e */
[----:B------:R-:W-:Y:S02]  /*66f0*/  SHF.R.U64 R3, R4, R24, R5 ;  /* 0x0000001804037219 */ /* 0x000fe40000001205 */
[----:B------:R-:W-:Y:S02]  /*6700*/  LOP3.LUT R0, R13, R98, RZ, 0xc0, !PT ;  /* 0x000000620d007212 */ /* 0x000fe400078ec0ff */
[----:B------:R-:W-:Y:S01]  /*6710*/  LOP3.LUT R10, R10, R97, RZ, 0xc0, !PT ;  /* 0x000000610a0a7212 */ /* 0x000fe200078ec0ff */
[----:B------:R-:W-:Y:S02]  /*6720*/  IMAD.MOV R4, RZ, RZ, -R3 ;  /* 0x000000ffff047224 */ /* 0x000fe400078e0a03 */
[----:B------:R-:W-:Y:S02]  /*6730*/  IMAD R0, R93, R3, R0 ;  /* 0x000000035d007224 */ /* 0x000fe400078e0200 */
[----:B----4-:R-:W-:-:S02]  /*6740*/  IMAD R3, R4, R28, R15 ;  /* 0x0000001c04037224 */ /* 0x010fc400078e020f */
[----:B------:R-:W-:Y:S02]  /*6750*/  @P0 IMAD R25, R21, R14, R20 ;  /* 0x0000000e15190224 */ /* 0x000fe400078e0214 */
[----:B0-----:R-:W-:Y:S02]  /*6760*/  IMAD R5, R3, R30, R10 ;  /* 0x0000001e03057224 */ /* 0x001fe400078e020a */
[----:B------:R-:W-:Y:S02]  /*6770*/  IMAD R0, R0, R29, R25 ;  /* 0x0000001d00007224 */ /* 0x000fe400078e0219 */
[----:B------:R-:W-:-:S03]  /*6780*/  IMAD.MOV.U32 R4, RZ, RZ, 0x1 ;  /* 0x00000001ff047424 */ /* 0x000fc600078e00ff */
[----:B------:R-:W-:Y:S02]  /*6790*/  SEL R100, R5, R0, !P0 ;  /* 0x0000000005647207 */ /* 0x000fe40004000000 */
[----:B------:R-:W-:Y:S02]  /*67a0*/  PRMT R3, R4, 0x7610, R3 ;  /* 0x0000761004037816 */ /* 0x000fe40000000003 */
[----:B------:R-:W-:-:S07]  /*67b0*/  SEL R0, R0, R5, !P0 ;  /* 0x0000000500007207 */ /* 0x000fce0004000000 */
.L_x_159:
[----:B------:R-:W-:Y:S01]  /*67c0*/  LOP3.LUT P0, RZ, R3, 0xff, RZ, 0xc0, !PT ;  /* 0x000000ff03ff7812 */ /* 0x000fe2000780c0ff */
[----:B------:R-:W-:Y:S01]  /*67d0*/  UIMAD.WIDE.U32 UR4, UR42, -0x55555555, URZ ;  /* 0xaaaaaaab2a0478a5 */ /* 0x000fe2000f8e003f */
[----:B------:R-:W-:-:S03]  /*67e0*/  IMAD.MOV.U32 R103, RZ, RZ, R0 ;  /* 0x000000ffff677224 */ /* 0x000fc600078e0000 */
[----:B------:R-:W-:-:S04]  /*67f0*/  USHF.R.U32.HI UR4, URZ, 0x1, UR5 ;  /* 0x000000013f047899 */ /* 0x000fc80008011605 */
[----:B------:R-:W-:-:S04]  /*6800*/  UIMAD UR42, UR4, -0x3, UR42 ;  /* 0xfffffffd042a78a4 */ /* 0x000fc8000f8e022a */
[----:B------:R-:W-:Y:S08]  /*6810*/  @P0 BRA `(.L_x_162) ;  /* 0xffffffac00100947 */ /* 0x000ff0000383ffff */
[----:B------:R-:W-:Y:S05]  /*6820*/  EXIT ;  /* 0x000000000000794d */ /* 0x000fea0003800000 */
.L_x_7:
        /* <DEDUP_REMOVED lines=26> */
.L_x_164:
[----:B------:R-:W0:Y:S01]  /*69d0*/  LDC.64 R28, c[0x0][0x640] ;  /* 0x00019000ff1c7b82 */ /* 0x000e220000000a00 */
[-CC-:B------:R-:W-:Y:S01]  /*69e0*/  SHF.R.U64 R22, R14, R6.reuse, R15.reuse ;  /* 0x000000060e167219 */ /* 0x180fe2000000120f */
[----:B------:R-:W-:Y:S01]  /*69f0*/  IMAD.MOV.U32 R30, RZ, RZ, 0x1 ;  /* 0x00000001ff1e7424 */ /* 0x000fe200078e00ff */
[----:B------:R-:W-:Y:S02]  /*6a00*/  SHF.R.U32.HI R6, RZ, R6, R15 ;  /* 0x00000006ff067219 */ /* 0x000fe4000001160f */
[----:B------:R-:W-:-:S03]  /*6a10*/  IADD3 R13, P0, RZ, -R22, RZ ;  /* 0x80000016ff0d7210 */ /* 0x000fc60007f1e0ff */
[----:B------:R-:W1:Y:S02]  /*6a20*/  LDC R12, c[0x0][0x618] ;  /* 0x00018600ff0c7b82 */ /* 0x000e640000000800 */
[----:B------:R-:W-:-:S04]  /*6a30*/  IMAD.X R11, RZ, RZ, ~R6, P0 ;  /* 0x000000ffff0b7224 */ /* 0x000fc800000e0e06 */
[-C--:B------:R-:W-:Y:S02]  /*6a40*/  IMAD R6, R11, R24.reuse, RZ ;  /* 0x000000180b067224 */ /* 0x080fe400078e02ff */
[----:B------:R-:W2:Y:S01]  /*6a50*/  LDC R14, c[0x0][0x608] ;  /* 0x00018200ff0e7b82 */ /* 0x000ea20000000800 */
[----:B------:R-:W-:-:S04]  /*6a60*/  IMAD.WIDE.U32 R10, R13, R24, R16 ;  /* 0x000000180d0a7225 */ /* 0x000fc800078e0010 */
[----:B------:R-:W-:-:S03]  /*6a70*/  IMAD R13, R13, R25, R6 ;  /* 0x000000190d0d7224 */ /* 0x000fc600078e0206 */
[----:B------:R-:W3:Y:S01]  /*6a80*/  LDC R27, c[0x0][0x658] ;  /* 0x00019600ff1b7b82 */ /* 0x000ee20000000800 */
[----:B------:R-:W-:Y:S01]  /*6a90*/  IMAD.IADD R11, R11, 0x1, R13 ;  /* 0x000000010b0b7824 */ /* 0x000fe200078e020d */
[----:B0-----:R-:W-:-:S04]  /*6aa0*/  ISETP.NE.U32.AND P0, PT, R28, RZ, PT ;  /* 0x000000ff1c00720c */ /* 0x001fc80003f05070 */
[----:B------:R-:W-:Y:S02]  /*6ab0*/  ISETP.NE.AND.EX P0, PT, R29, RZ, PT, P0 ;  /* 0x000000ff1d00720c */ /* 0x000fe40003f05300 */
[----:B------:R-:W0:Y:S01]  /*6ac0*/  LDC R20, c[0x0][0x600] ;  /* 0x00018000ff147b82 */ /* 0x000e220000000800 */
[-CC-:B-1----:R-:W-:Y:S01]  /*6ad0*/  SHF.R.U64 R8, R10, R12.reuse, R11.reuse ;  /* 0x0000000c0a087219 */ /* 0x182fe2000000120b */
[----:B------:R-:W-:Y:S01]  /*6ae0*/  IMAD.MOV.U32 R10, RZ, RZ, -0x1 ;  /* 0xffffffffff0a7424 */ /* 0x000fe200078e00ff */
[----:B------:R-:W-:-:S05]  /*6af0*/  SHF.R.U32.HI R11, RZ, R12, R11 ;  /* 0x0000000cff0b7219 */ /* 0x000fca000001160b */
[----:B------:R-:W1:Y:S01]  /*6b00*/  LDC R24, c[0x0][0x648] ;  /* 0x00019200ff187b82 */ /* 0x000e620000000800 */
[-CC-:B--2---:R-:W-:Y:S02]  /*6b10*/  SHF.R.U64 R21, R8, R14.reuse, R11.reuse ;  /* 0x0000000e08157219 */ /* 0x184fe4000000120b */
[----:B------:R-:W-:-:S05]  /*6b20*/  SHF.R.U32.HI R6, RZ, R14, R11 ;  /* 0x0000000eff067219 */ /* 0x000fca000001160b */
[----:B------:R-:W2:Y:S01]  /*6b30*/  LDC R26, c[0x0][0x638] ;  /* 0x00018e00ff1a7b82 */ /* 0x000ea20000000800 */
[-C--:B---3--:R-:W-:Y:S02]  /*6b40*/  SHF.L.U32 R10, R10, R27.reuse, RZ ;  /* 0x0000001b0a0a7219 */ /* 0x088fe400000006ff */
[-CC-:B------:R-:W-:Y:S02]  /*6b50*/  SHF.R.U64 R25, R21, R27.reuse, R6.reuse ;  /* 0x0000001b15197219 */ /* 0x180fe40000001206 */
[----:B------:R-:W-:Y:S02]  /*6b60*/  LOP3.LUT R32, RZ, R10, RZ, 0x33, !PT ;  /* 0x0000000aff207212 */ /* 0x000fe400078e33ff */
[----:B------:R-:W-:Y:S01]  /*6b70*/  SHF.R.U32.HI R11, RZ, R27, R6 ;  /* 0x0000001bff0b7219 */ /* 0x000fe20000011606 */
[----:B------:R-:W3:Y:S01]  /*6b80*/  LDC R31, c[0x0][0x610] ;  /* 0x00018400ff1f7b82 */ /* 0x000ee20000000800 */
[----:B------:R-:W-:Y:S01]  /*6b90*/  IMAD.MOV.U32 R10, RZ, RZ, R25 ;  /* 0x000000ffff0a7224 */ /* 0x000fe200078e0019 */
[----:B------:R-:W-:Y:S06]  /*6ba0*/  @!P0 BRA `(.L_x_165) ;  /* 0x0000000000288947 */ /* 0x000fec0003800000 */
        /* <DEDUP_REMOVED lines=10> */
.L_x_165:
[----:B------:R-:W-:Y:S02]  /*6c50*/  ISETP.NE.AND P0, PT, R2, 0x1, PT ;  /* 0x000000010200780c */ /* 0x000fe40003f05270 */
[----:B-1----:R-:W-:Y:S01]  /*6c60*/  SHF.R.U64 R6, R10, R24, R11 ;  /* 0x000000180a067219 */ /* 0x002fe2000000120b */
[----:B0-----:R-:W-:Y:S01]  /*6c70*/  VIADD R11, R20, 0xffffffff ;  /* 0xffffffff140b7836 */ /* 0x001fe20000000000 */
[----:B------:R-:W-:Y:S02]  /*6c80*/  SHF.L.U32 R30, R30, R27, RZ ;  /* 0x0000001b1e1e7219 */ /* 0x000fe400000006ff */
[----:B------:R-:W-:Y:S01]  /*6c90*/  LOP3.LUT R5, R21, R32, RZ, 0xc0, !PT ;  /* 0x0000002015057212 */ /* 0x000fe200078ec0ff */
[----:B------:R-:W-:-:S04]  /*6ca0*/  IMAD.MOV R10, RZ, RZ, -R6 ;  /* 0x000000ffff0a7224 */ /* 0x000fc800078e0a06 */
[----:B------:R-:W-:Y:S01]  /*6cb0*/  IMAD R6, R30, R6, R5 ;  /* 0x000000061e067224 */ /* 0x000fe200078e0205 */
[----:B------:R-:W-:Y:S01]  /*6cc0*/  LOP3.LUT R5, R8, R11, RZ, 0xc0, !PT ;  /* 0x0000000b08057212 */ /* 0x000fe200078ec0ff */
[----:B------:R-:W-:Y:S02]  /*6cd0*/  @P0 IMAD R7, R9, R23, R4 ;  /* 0x0000001709070224 */ /* 0x000fe400078e0204 */
[----:B--2---:R-:W-:Y:S02]  /*6ce0*/  IMAD R4, R10, R26, R25 ;  /* 0x0000001a0a047224 */ /* 0x004fe400078e0219 */
[----:B---3--:R-:W-:Y:S02]  /*6cf0*/  IMAD R7, R6, R31, R7 ;  /* 0x0000001f06077224 */ /* 0x008fe400078e0207 */
[----:B------:R-:W-:Y:S02]  /*6d00*/  IMAD R4, R4, R20, R5 ;  /* 0x0000001404047224 */ /* 0x000fe400078e0205 */
[----:B------:R-:W-:-:S02]  /*6d10*/  IMAD.MOV.U32 R8, RZ, RZ, 0x1 ;  /* 0x00000001ff087424 */ /* 0x000fc400078e00ff */
[----:B------:R-:W-:Y:S01]  /*6d20*/  IMAD.MOV.U32 R6, RZ, RZ, R22 ;  /* 0x000000ffff067224 */ /* 0x000fe200078e0016 */
[----:B------:R-:W-:Y:S02]  /*6d30*/  SEL R20, R4, R7, !P0 ;  /* 0x0000000704147207 */ /* 0x000fe40004000000 */
[----:B------:R-:W-:-:S07]  /*6d40*/  SEL R21, R7, R4, !P0 ;  /* 0x0000000407157207 */ /* 0x000fce0004000000 */
.L_x_163:
[----:B------:R-:W-:-:S08]  /*6d50*/  NOP ;  /* 0x0000000000007918 */ /* 0x000fd00000000000 */
[----:B------:R-:W0:-:S00]  /*6d60*/  USETMAXREG.DEALLOC.CTAPOOL 0x28 ;  /* 0x00000028000079c8 */ /* 0x000e0000080e0500 */
[----:B0-----:R-:W-:-:S13]  /*6d70*/  ISETP.NE.AND P0, PT, R3, RZ, PT ;  /* 0x000000ff0300720c */ /* 0x001fda0003f05270 */
[----:B------:R-:W-:Y:S05]  /*6d80*/  @P0 EXIT ;  /* 0x000000000000094d */ /* 0x000fea0003800000 */
[----:B------:R-:W-:Y:S01]  /*6d90*/  LOP3.LUT P0, RZ, R8, 0xff, RZ, 0xc0, !PT ;  /* 0x000000ff08ff7812 */ /* 0x000fe2000780c0ff */
[----:B------:R-:W-:Y:S02]  /*6da0*/  IMAD.MOV.U32 R3, RZ, RZ, 0x1 ;  /* 0x00000001ff037424 */ /* 0x000fe400078e00ff */
[----:B------:R-:W-:-:S10]  /*6db0*/  IMAD.MOV.U32 R8, RZ, RZ, RZ ;  /* 0x000000ffff087224 */ /* 0x000fd400078e00ff */
[----:B------:R-:W-:Y:S05]  /*6dc0*/  @!P0 BRA `(.L_x_166) ;  /* 0x0000000c006c8947 */ /* 0x000fea0003800000 */
[----:B------:R-:W0:Y:S01]  /*6dd0*/  LDC R3, c[0x0][0x28c] ;  /* 0x0000a300ff037b82 */ /* 0x000e220000000800 */
[----:B------:R-:W1:Y:S01]  /*6de0*/  S2R R13, SR_CgaCtaId ;  /* 0x00000000000d7919 */ /* 0x000e620000008800 */
[----:B------:R-:W-:Y:S01]  /*6df0*/  ULDC UR5, c[0x0][0x658] ;  /* 0x0001960000057ab9 */ /* 0x000fe20000000800 */
[----:B------:R-:W-:Y:S01]  /*6e00*/  UMOV UR6, 0xffffffff ;  /* 0xffffffff00067882 */ /* 0x000fe20000000000 */
[----:B------:R-:W-:Y:S01]  /*6e10*/  BSSY B0, `(.L_x_166) ;  /* 0x00000d6000007945 */ /* 0x000fe20003800000 */
[----:B------:R-:W-:Y:S01]  /*6e20*/  USHF.L.U32 UR6, UR6, UR5, URZ ;  /* 0x0000000506067299 */ /* 0x000fe2000800063f */
[----:B------:R-:W-:Y:S01]  /*6e30*/  IMAD.MOV.U32 R10, RZ, RZ, 0x1 ;  /* 0x00000001ff0a7424 */ /* 0x000fe200078e00ff */
[----:B------:R-:W-:Y:S01]  /*6e40*/  LOP3.LUT R9, R18, 0x2, RZ, 0xfc, !PT ;  /* 0x0000000212097812 */ /* 0x000fe200078efcff */
[----:B------:R-:W-:Y:S01]  /*6e50*/  IMAD.MOV.U32 R8, RZ, RZ, RZ ;  /* 0x000000ffff087224 */ /* 0x000fe200078e00ff */
[----:B------:R-:W-:Y:S01]  /*6e60*/  ULDC UR4, c[0x0][0x600] ;  /* 0x0001800000047ab9 */ /* 0x000fe20000000800 */
[----:B------:R-:W-:Y:S01]  /*6e70*/  UMOV UR7, 0x1 ;  /* 0x0000000100077882 */ /* 0x000fe20000000000 */
[----:B------:R-:W-:-:S02]  /*6e80*/  UIADD3 UR4, UR4, -0x1, URZ ;  /* 0xffffffff04047890 */ /* 0x000fc4000fffe03f */
[----:B------:R-:W-:Y:S02]  /*6e90*/  USHF.L.U32 UR5, UR7, UR5, URZ ;  /* 0x0000000507057299 */ /* 0x000fe4000800063f */
[----:B------:R-:W-:Y:S01]  /*6ea0*/  ULOP3.LUT UR6, URZ, UR6, URZ, 0x33, !UPT ;  /* 0x000000063f067292 */ /* 0x000fe2000f8e333f */
[----:B------:R-:W-:Y:S01]  /*6eb0*/  ULDC.64 UR42, c[0x0][0x198] ;  /* 0x00006600002a7ab9 */ /* 0x000fe20000000a00 */
[----:B0-----:R-:W-:-:S05]  /*6ec0*/  VIADD R3, R3, 0x3f ;  /* 0x0000003f03037836 */ /* 0x001fca0000000000 */
[----:B------:R-:W-:-:S04]  /*6ed0*/  SHF.R.S32.HI R4, RZ, 0x1f, R3 ;  /* 0x0000001fff047819 */ /* 0x000fc80000011403 */
[----:B------:R-:W-:Y:S01]  /*6ee0*/  LEA.HI R4, R4, R3, RZ, 0x6 ;  /* 0x0000000304047211 */ /* 0x000fe200078f30ff */
[C---:B-1----:R-:W-:Y:S02]  /*6ef0*/  IMAD.SHL.U32 R12, R13.reuse, 0x20, RZ ;  /* 0x000000200d0c7824 */ /* 0x042fe400078e00ff */
[----:B------:R-:W-:Y:S01]  /*6f00*/  IMAD.SHL.U32 R13, R13, 0x800, RZ ;  /* 0x000008000d0d7824 */ /* 0x000fe200078e00ff */
[----:B------:R-:W-:Y:S01]  /*6f10*/  SHF.R.S32.HI R11, RZ, 0x6, R4 ;  /* 0x00000006ff0b7819 */ /* 0x000fe20000011404 */
[----:B------:R-:W-:Y:S01]  /*6f20*/  IMAD.MOV.U32 R3, RZ, RZ, 0x1 ;  /* 0x00000001ff037424 */ /* 0x000fe200078e00ff */
[----:B------:R-:W-:Y:S02]  /*6f30*/  LOP3.LUT R12, R12, 0x20, RZ, 0xc0, !PT ;  /* 0x000000200c0c7812 */ /* 0x000fe400078ec0ff */
[----:B------:R-:W-:Y:S01]  /*6f40*/  LOP3.LUT R13, R13, 0x800, RZ, 0xc0, !PT ;  /* 0x000008000d0d7812 */ /* 0x000fe200078ec0ff */
[----:B------:R-:W-:-:S07]  /*6f50*/  VIADD R19, R11, 0x1 ;  /* 0x000000010b137836 */ /* 0x000fce0000000000 */
.L_x_177:
[----:B------:R-:W-:-:S03]  /*6f60*/  UMOV UR7, 0xffffffff ;  /* 0xffffffff00077882 */ /* 0x000fc60000000000 */
[----:B------:R-:W-:Y:S05]  /*6f70*/  BRA.DIV UR7, `(.L_x_167) ;  /* 0x0000000e07c47947 */ /* 0x000fea000b800000 */
[----:B------:R-:W-:-:S13]  /*6f80*/  ELECT P6, URZ, PT ;  /* 0x00000000003f782f */ /* 0x000fda00038c0000 */
.L_x_187:
[----:B------:R-:W-:Y:S04]  /*6f90*/  BSSY B1, `(.L_x_168) ;  /* 0x000004a000017945 */ /* 0x000fe80003800000 */
[----:B------:R-:W-:Y:S05]  /*6fa0*/  @!P6 BRA `(.L_x_169) ;  /* 0x000000040020e947 */ /* 0x000fea0003800000 */
[----:B------:R-:W0:Y:S02]  /*6fb0*/  LDC R4, c[0x0][0x28c] ;  /* 0x0000a300ff047b82 */ /* 0x000e240000000800 */
[----:B0-----:R-:W-:-:S13]  /*6fc0*/  ISETP.GE.AND P0, PT, R4, 0x1, PT ;  /* 0x000000010400780c */ /* 0x001fda0003f06270 */
[----:B------:R-:W-:Y:S05]  /*6fd0*/  @!P0 BRA `(.L_x_169) ;  /* 0x0000000400148947 */ /* 0x000fea0003800000 */
[----:B------:R-:W-:Y:S02]  /*6fe0*/  IMAD.SHL.U32 R21, R21, 0x80, RZ ;  /* 0x0000008015157824 */ /* 0x000fe400078e00ff */
[----:B------:R-:W-:Y:S02]  /*6ff0*/  IMAD.SHL.U32 R22, R20, 0x80, RZ ;  /* 0x0000008014167824 */ /* 0x000fe400078e00ff */
[----:B------:R-:W-:Y:S02]  /*7000*/  IMAD.MOV.U32 R25, RZ, RZ, RZ ;  /* 0x000000ffff197224 */ /* 0x000fe400078e00ff */
[----:B------:R-:W-:Y:S02]  /*7010*/  IMAD.MOV.U32 R4, RZ, RZ, R12 ;  /* 0x000000ffff047224 */ /* 0x000fe400078e000c */
[----:B------:R-:W-:Y:S02]  /*7020*/  IMAD.MOV.U32 R5, RZ, RZ, R19 ;  /* 0x000000ffff057224 */ /* 0x000fe400078e0013 */
[----:B------:R-:W-:-:S02]  /*7030*/  IMAD.MOV.U32 R7, RZ, RZ, R3 ;  /* 0x000000ffff077224 */ /* 0x000fc400078e0003 */
[----:B------:R-:W-:Y:S02]  /*7040*/  IMAD.MOV.U32 R14, RZ, RZ, R8 ;  /* 0x000000ffff0e7224 */ /* 0x000fe400078e0008 */
[----:B------:R-:W-:Y:S02]  /*7050*/  VIADD R26, R21, 0x40 ;  /* 0x00000040151a7836 */ /* 0x000fe40000000000 */
[----:B------:R-:W-:-:S07]  /*7060*/  VIADD R27, R22, 0x40 ;  /* 0x00000040161b7836 */ /* 0x000fce0000000000 */
.L_x_172:
[----:B------:R-:W0:Y:S01]  /*7070*/  S2R R20, SR_CgaCtaId ;  /* 0x0000000000147919 */ /* 0x000e220000008800 */
[----:B------:R-:W-:Y:S02]  /*7080*/  MOV R15, 0x400 ;  /* 0x00000400000f7802 */ /* 0x000fe40000000f00 */
[----:B------:R-:W-:Y:S02]  /*7090*/  ISETP.NE.AND P1, PT, R0, RZ, PT ;  /* 0x000000ff0000720c */ /* 0x000fe40003f25270 */
[----:B0-----:R-:W-:Y:S02]  /*70a0*/  LEA R23, R20, R15, 0x18 ;  /* 0x0000000f14177211 */ /* 0x001fe400078ec0ff */
[----:B------:R-:W-:-:S09]  /*70b0*/  SHF.L.U32 R15, R7, 0x1f, RZ ;  /* 0x0000001f070f7819 */ /* 0x000fd200000006ff */
[----:B------:R-:W0:Y:S01]  /*70c0*/  @!P1 LDC R20, c[0x0][0x500] ;  /* 0x00014000ff149b82 */ /* 0x000e220000000800 */
[----:B------:R-:W-:-:S04]  /*70d0*/  IMAD R24, R14, 0x8, R23 ;  /* 0x000000080e187824 */ /* 0x000fc800078e0217 */
[----:B------:R-:W1:Y:S02]  /*70e0*/  SYNCS.PHASECHK.TRANS64.TRYWAIT P0, [R24+URZ+0x18], R15 ;  /* 0x0000180f180075a7 */ /* 0x000e64000800017f */
[----:B-1----:R-:W-:Y:S05]  /*70f0*/  @!P0 BRA `(.L_x_170) ;  /* 0x0000000c00848947 */ /* 0x002fea0003800000 */
.L_x_188:
[----:B-1----:R-:W-:Y:S01]  /*7100*/  PRMT R15, R9, 0x9910, RZ ;  /* 0x00009910090f7816 */ /* 0x002fe200000000ff */
[----:B0-----:R0:W-:Y:S03]  /*7110*/  @!P1 SYNCS.ARRIVE.TRANS64 RZ, [R24+URZ], R20 ;  /* 0x0000001418ff99a7 */ /* 0x0011e6000800003f */
[----:B------:R-:W-:-:S13]  /*7120*/  ISETP.NE.AND P0, PT, R15, 0x2, PT ;  /* 0x000000020f00780c */ /* 0x000fda0003f05270 */
[----:B0-----:R-:W-:Y:S05]  /*7130*/  @P0 BRA `(.L_x_171) ;  /* 0x0000000000040947 */ /* 0x001fea0003800000 */
[----:B------:R-:W-:Y:S01]  /*7140*/  BPT.TRAP 0x1 ;  /* 0x000000040000795c */ /* 0x000fe20000300000 */
.L_x_171:
[----:B------:R-:W-:Y:S01]  /*7150*/  IMAD R15, R14, 0x2000, R13 ;  /* 0x000020000e0f7824 */ /* 0x000fe200078e020d */
[----:B------:R-:W-:Y:S01]  /*7160*/  R2UR UR33, R24 ;  /* 0x00000000182172ca */ /* 0x000fe200000e0000 */
[--C-:B------:R-:W-:Y:S01]  /*7170*/  IMAD R20, R14, 0x4000, R23.reuse ;  /* 0x000040000e147824 */ /* 0x100fe200078e0217 */
[----:B------:R-:W-:Y:S01]  /*7180*/  R2UR UR36, R6 ;  /* 0x00000000062472ca */ /* 0x000fe200000e0000 */
[----:B------:R-:W-:Y:S01]  /*7190*/  IMAD R15, R15, 0x2, R23 ;  /* 0x000000020f0f7824 */ /* 0x000fe200078e0217 */
[----:B------:R-:W-:Y:S01]  /*71a0*/  R2UR UR35, R25 ;  /* 0x00000000192372ca */ /* 0x000fe200000e0000 */
[----:B------:R-:W-:Y:S01]  /*71b0*/  VIADD R5, R5, 0xffffffff ;  /* 0xffffffff05057836 */ /* 0x000fe20000000000 */
[----:B------:R-:W-:Y:S01]  /*71c0*/  R2UR UR24, R20 ;  /* 0x00000000141872ca */ /* 0x000fe200000e0000 */
[----:B------:R-:W-:Y:S01]  /*71d0*/  UIADD3 UR14, UP0, UR42, 0xf0, URZ ;  /* 0x000000f02a0e7890 */ /* 0x000fe2000ff1e03f */
[----:B------:R-:W-:Y:S01]  /*71e0*/  R2UR UR8, R15 ;  /* 0x000000000f0872ca */ /* 0x000fe200000e0000 */
[----:B------:R-:W-:Y:S01]  /*71f0*/  UIADD3 UR22, UP1, UR42, 0x1f0, URZ ;  /* 0x000001f02a167890 */ /* 0x000fe2000ff3e03f */
[----:B------:R-:W-:Y:S01]  /*7200*/  R2UR UR34, R21 ;  /* 0x00000000152272ca */ /* 0x000fe200000e0000 */
[----:B------:R-:W-:Y:S01]  /*7210*/  UIADD3.X UR15, URZ, UR43, URZ, UP0, !UPT ;  /* 0x0000002b3f0f7290 */ /* 0x000fe200087fe43f */
[----:B------:R-:W-:Y:S01]  /*7220*/  R2UR UR26, R26 ;  /* 0x000000001a1a72ca */ /* 0x000fe200000e0000 */
[----:B------:R-:W-:Y:S01]  /*7230*/  UIADD3.X UR23, URZ, UR43, URZ, UP1, !UPT ;  /* 0x0000002b3f177290 */ /* 0x000fe20008ffe43f */
[----:B------:R-:W-:Y:S01]  /*7240*/  R2UR UR19, R4 ;  /* 0x00000000041372ca */ /* 0x000fe200000e0000 */
[----:B------:R-:W-:Y:S01]  /*7250*/  VIADD R14, R14, 0x1 ;  /* 0x000000010e0e7836 */ /* 0x000fe20000000000 */
[----:B------:R-:W-:Y:S01]  /*7260*/  R2UR UR18, R22 ;  /* 0x00000000161272ca */ /* 0x000fe200000e0000 */
[----:B------:R-:W-:Y:S01]  /*7270*/  UMOV UR30, 0x0 ;  /* 0x00000000001e7882 */ /* 0x000fe20000000000 */
[----:B------:R-:W-:Y:S01]  /*7280*/  R2UR UR10, R27 ;  /* 0x000000001b0a72ca */ /* 0x000fe200000e0000 */
[----:B------:R-:W-:Y:S01]  /*7290*/  UIADD3 UR32, UR24, 0x100, URZ ;  /* 0x0000010018207890 */ /* 0x000fe2000fffe03f */
[----:B------:R-:W-:Y:S01]  /*72a0*/  ISETP.GT.AND P1, PT, R5, 0x1, PT ;  /* 0x000000010500780c */ /* 0x000fe20003f24270 */
[----:B------:R-:W-:Y:S01]  /*72b0*/  UIADD3 UR24, UR24, 0x2100, URZ ;  /* 0x0000210018187890 */ /* 0x000fe2000fffe03f */
[----:B------:R-:W-:Y:S01]  /*72c0*/  ISETP.NE.AND P0, PT, R14, 0x3, PT ;  /* 0x000000030e00780c */ /* 0x000fe20003f05270 */
[----:B------:R-:W-:Y:S01]  /*72d0*/  UIADD3 UR16, UR8, 0xc100, URZ ;  /* 0x0000c10008107890 */ /* 0x000fe2000fffe03f */
[----:B------:R-:W-:Y:S01]  /*72e0*/  VIADD R4, R4, 0x40 ;  /* 0x0000004004047836 */ /* 0x000fe20000000000 */
[----:B------:R-:W-:Y:S01]  /*72f0*/  UIADD3 UR8, UR8, 0xe100, URZ ;  /* 0x0000e10008087890 */ /* 0x000fe2000fffe03f */
[----:B------:R-:W-:Y:S01]  /*7300*/  SEL R20, RZ, 0x1, P0 ;  /* 0x00000001ff147807 */ /* 0x000fe20000000000 */
[----:B------:R-:W-:Y:S01]  /*7310*/  UMOV UR31, 0x10000000 ;  /* 0x10000000001f7882 */ /* 0x000fe20000000000 */
[----:B------:R-:W-:Y:S01]  /*7320*/  UMOV UR25, UR33 ;  /* 0x0000002100197c82 */ /* 0x000fe20008000000 */
[----:B------:R-:W-:Y:S01]  /*7330*/  UMOV UR28, UR36 ;  /* 0x00000024001c7c82 */ /* 0x000fe20008000000 */
[----:B------:R-:W-:Y:S01]  /*7340*/  UMOV UR27, UR35 ;  /* 0x00000023001b7c82 */ /* 0x000fe20008000000 */
[----:B------:R-:W-:Y:S01]  /*7350*/  UMOV UR7, 0x30000 ;  /* 0x0003000000077882 */ /* 0x000fe20000000000 */
[----:B------:R0:W-:Y:S01]  /*7360*/  UTMALDG.3D [UR32], [UR14], desc[UR30] ;  /* 0x00001e200e0075b4 */ /* 0x0001e20008011000 */
[----:B------:R-:W-:Y:S01]  /*7370*/  UMOV UR17, UR33 ;  /* 0x0000002100117c82 */ /* 0x000fe20008000000 */
[----:B------:R-:W-:Y:S01]  /*7380*/  UMOV UR20, UR36 ;  /* 0x0000002400147c82 */ /* 0x000fe20008000000 */
[----:B------:R-:W-:Y:S01]  /*7390*/  UMOV UR9, UR33 ;  /* 0x0000002100097c82 */ /* 0x000fe20008000000 */
[----:B------:R-:W-:Y:S01]  /*73a0*/  UMOV UR11, UR19 ;  /* 0x00000013000b7c82 */ /* 0x000fe20008000000 */
[----:B------:R-:W-:Y:S01]  /*73b0*/  UMOV UR12, UR36 ;  /* 0x00000024000c7c82 */ /* 0x000fe20008000000 */
[----:B------:R-:W-:Y:S01]  /*73c0*/  LOP3.LUT R7, R7, R20, RZ, 0x3c, !PT ;  /* 0x0000001407077212 */ /* 0x000fe200078e3cff */
[----:B------:R-:W-:Y:S01]  /*73d0*/  VIADD R25, R25, 0x40 ;  /* 0x0000004019197836 */ /* 0x000fe20000000000 */
[----:B------:R0:W-:Y:S01]  /*73e0*/  UTMALDG.3D [UR24], [UR14], desc[UR30] ;  /* 0x00001e180e0075b4 */ /* 0x0001e20008011000 */
[----:B------:R-:W-:Y:S01]  /*73f0*/  SEL R14, R14, RZ, P0 ;  /* 0x000000ff0e0e7207 */ /* 0x000fe20000000000 */
[----:B------:R0:W-:Y:S01]  /*7400*/  UTMALDG.3D.MULTICAST [UR16], [UR22], UR7, desc[UR30] ;  /* 0x00001e10160073b4 */ /* 0x0001e20008011807 */
[----:B------:R0:W-:Y:S02]  /*7410*/  UTMALDG.3D.MULTICAST [UR8], [UR22], UR7, desc[UR30] ;  /* 0x00001e08160073b4 */ /* 0x0001e40008011807 */
[----:B0-----:R-:W-:Y:S05]  /*7420*/  @P1 BRA `(.L_x_172) ;  /* 0xfffffffc00101947 */ /* 0x001fea000383ffff */
.L_x_169:
[----:B------:R-:W-:Y:S05]  /*7430*/  BSYNC B1 ;  /* 0x0000000000017941 */ /* 0x000fea0003800000 */
.L_x_168:
[----:B------:R-:W-:Y:S01]  /*7440*/  LOP3.LUT P1, RZ, R10, 0xff, RZ, 0xc0, !PT ;  /* 0x000000ff0aff7812 */ /* 0x000fe2000782c0ff */
[C---:B------:R-:W-:Y:S01]  /*7450*/  IMAD.IADD R7, R11.reuse, 0x1, R8 ;  /* 0x000000010b077824 */ /* 0x040fe200078e0208 */
[----:B------:R-:W-:Y:S01]  /*7460*/  ULDC.64 UR8, c[0x0][0x650] ;  /* 0x0001940000087ab9 */ /* 0x000fe20000000a00 */
[----:B------:R-:W-:Y:S01]  /*7470*/  ISETP.GE.U32.AND P2, PT, R11, 0x3, PT ;  /* 0x000000030b00780c */ /* 0x000fe20003f46070 */
[----:B------:R-:W-:Y:S01]  /*7480*/  BSSY B1, `(.L_x_173) ;  /* 0x000006c000017945 */ /* 0x000fe20003800000 */
[----:B------:R-:W-:Y:S01]  /*7490*/  IMAD.MOV.U32 R21, RZ, RZ, -0x1 ;  /* 0xffffffffff157424 */ /* 0x000fe200078e00ff */
[----:B------:R-:W-:Y:S01]  /*74a0*/  ISETP.GT.U32.AND P0, PT, R7, 0x2, PT ;  /* 0x000000020700780c */ /* 0x000fe20003f04070 */
[----:B------:R-:W-:Y:S01]  /*74b0*/  IMAD.MOV.U32 R20, RZ, RZ, -0x1 ;  /* 0xffffffffff147424 */ /* 0x000fe200078e00ff */
[----:B------:R-:W-:Y:S02]  /*74c0*/  PRMT R10, RZ, 0x7610, R10 ;  /* 0x00007610ff0a7816 */ /* 0x000fe4000000000a */
[----:B------:R-:W-:-:S03]  /*74d0*/  ISETP.LT.U32.AND P0, PT, R11, 0x3, P0 ;  /* 0x000000030b00780c */ /* 0x000fc60000701070 */
[----:B------:R-:W0:Y:S01]  /*74e0*/  @P1 S2R R5, SR_CgaCtaId ;  /* 0x0000000000051919 */ /* 0x000e220000008800 */
[----:B------:R-:W-:-:S04]  /*74f0*/  @P1 MOV R4, 0x400 ;  /* 0x0000040000041802 */ /* 0x000fc80000000f00 */
[----:B0-----:R-:W-:Y:S01]  /*7500*/  @P1 LEA R6, R5, R4, 0x18 ;  /* 0x0000000405061211 */ /* 0x001fe200078ec0ff */
[----:B------:R-:W-:Y:S01]  /*7510*/  IMAD.WIDE.U32 R4, R7, -0x55555555, RZ ;  /* 0xaaaaaaab07047825 */ /* 0x000fe200078e00ff */
[----:B------:R-:W-:Y:S02]  /*7520*/  SEL R4, RZ, 0x1, !P0 ;  /* 0x00000001ff047807 */ /* 0x000fe40004000000 */
[----:B------:R0:W-:Y:S01]  /*7530*/  @P1 SYNCS.ARRIVE.TRANS64.A1T0 RZ, [R6+URZ+0x48], RZ ;  /* 0x000048ff06ff19a7 */ /* 0x0001e2000810003f */
[----:B------:R-:W-:Y:S02]  /*7540*/  IADD3 R16, P1, R16, UR38, RZ ;  /* 0x0000002610107c10 */ /* 0x000fe4000ff3e0ff */
[----:B------:R-:W-:Y:S02]  /*7550*/  LOP3.LUT R3, R3, R4, RZ, 0x3c, !PT ;  /* 0x0000000403037212 */ /* 0x000fe400078e3cff */
[----:B------:R-:W-:Y:S02]  /*7560*/  IADD3.X R17, R17, UR41, RZ, P1, !PT ;  /* 0x0000002911117c10 */ /* 0x000fe40008ffe4ff */
[----:B------:R-:W-:-:S02]  /*7570*/  ISETP.GE.U32.AND P0, PT, R16, UR8, PT ;  /* 0x0000000810007c0c */ /* 0x000fc4000bf06070 */
[----:B0-----:R-:W-:Y:S02]  /*7580*/  SHF.R.U32.HI R6, RZ, 0x1, R5 ;  /* 0x00000001ff067819 */ /* 0x001fe40000011605 */
[----:B------:R-:W-:Y:S02]  /*7590*/  ISETP.GE.U32.AND.EX P0, PT, R17, UR9, PT, P0 ;  /* 0x0000000911007c0c */ /* 0x000fe4000bf06100 */
[----:B------:R-:W-:Y:S01]  /*75a0*/  @P2 LOP3.LUT R3, R3, 0x1, R6, 0x78, !PT ;  /* 0x0000000103032812 */ /* 0x000fe200078e7806 */
[----:B------:R-:W-:Y:S01]  /*75b0*/  IMAD R8, R6, -0x3, R7 ;  /* 0xfffffffd06087824 */ /* 0x000fe200078e0207 */
[----:B------:R-:W-:Y:S01]  /*75c0*/  PRMT R4, RZ, 0x7610, R4 ;  /* 0x00007610ff047816 */ /* 0x000fe20000000004 */
[----:B------:R-:W-:-:S08]  /*75d0*/  IMAD.MOV.U32 R6, RZ, RZ, -0x1 ;  /* 0xffffffffff067424 */ /* 0x000fd000078e00ff */
[----:B------:R-:W-:Y:S05]  /*75e0*/  @P0 BRA `(.L_x_174) ;  /* 0x0000000400540947 */ /* 0x000fea0003800000 */
[----:B------:R-:W0:Y:S01]  /*75f0*/  S2R R15, SR_CTAID.X ;  /* 0x00000000000f7919 */ /* 0x000e220000002500 */
[----:B------:R-:W-:Y:S01]  /*7600*/  ULDC.64 UR8, c[0x0][0x628] ;  /* 0x00018a0000087ab9 */ /* 0x000fe20000000a00 */
[----:B------:R-:W-:Y:S01]  /*7610*/  ULDC UR10, c[0x0][0x630] ;  /* 0x00018c00000a7ab9 */ /* 0x000fe20000000800 */
[----:B------:R-:W-:Y:S01]  /*7620*/  ISETP.NE.U32.AND P0, PT, RZ, UR8, PT ;  /* 0x00000008ff007c0c */ /* 0x000fe2000bf05070 */
[----:B------:R-:W1:Y:S01]  /*7630*/  S2R R20, SR_CTAID.Y ;  /* 0x0000000000147919 */ /* 0x000e620000002600 */
[----:B------:R-:W-:Y:S01]  /*7640*/  ULDC UR11, c[0x0][0x150] ;  /* 0x00005400000b7ab9 */ /* 0x000fe20000000800 */
[----:B------:R-:W-:Y:S01]  /*7650*/  IMAD.MOV.U32 R4, RZ, RZ, R16 ;  /* 0x000000ffff047224 */ /* 0x000fe200078e0010 */
[----:B------:R-:W-:Y:S01]  /*7660*/  ISETP.NE.AND.EX P0, PT, RZ, UR9, PT, P0 ;  /* 0x00000009ff007c0c */ /* 0x000fe2000bf05300 */
[----:B------:R-:W-:Y:S01]  /*7670*/  IMAD.MOV.U32 R5, RZ, RZ, R17 ;  /* 0x000000ffff057224 */ /* 0x000fe200078e0011 */
[----:B0-----:R-:W-:-:S11]  /*7680*/  I2FP.F32.U32 R22, R15 ;  /* 0x0000000f00167245 */ /* 0x001fd60000201000 */
[----:B------:R-:W-:Y:S05]  /*7690*/  @!P0 BRA `(.L_x_175) ;  /* 0x0000000000288947 */ /* 0x000fea0003800000 */
[----:B------:R-:W-:Y:S02]  /*76a0*/  ULDC UR7, c[0x0][0x634] ;  /* 0x00018d0000077ab9 */ /* 0x000fe40000000800 */
[----:B------:R-:W-:-:S05]  /*76b0*/  IADD3 R5, P0, R16, UR7, RZ ;  /* 0x0000000710057c10 */ /* 0x000fca000ff1e0ff */
[----:B------:R-:W-:-:S04]  /*76c0*/  IMAD.X R21, RZ, RZ, R17, P0 ;  /* 0x000000ffff157224 */ /* 0x000fc800000e0611 */
[----:B------:R-:W-:-:S04]  /*76d0*/  IMAD.WIDE.U32 R6, R21, UR8, RZ ;  /* 0x0000000815067c25 */ /* 0x000fc8000f8e00ff */
[----:B------:R-:W-:-:S04]  /*76e0*/  IMAD.WIDE.U32 R6, P0, R5, UR9, R6 ;  /* 0x0000000905067c25 */ /* 0x000fc8000f800006 */
[----:B------:R-:W-:-:S04]  /*76f0*/  IMAD.WIDE.U32 R4, R5, UR8, RZ ;  /* 0x0000000805047c25 */ /* 0x000fc8000f8e00ff */
[----:B------:R-:W-:Y:S01]  /*7700*/  IMAD.MOV.U32 R4, RZ, RZ, R7 ;  /* 0x000000ffff047224 */ /* 0x000fe200078e0007 */
[----:B------:R-:W-:Y:S01]  /*7710*/  IADD3 RZ, P1, R5, R6, RZ ;  /* 0x0000000605ff7210 */ /* 0x000fe20007f3e0ff */
[----:B------:R-:W-:-:S04]  /*7720*/  IMAD.X R5, RZ, RZ, RZ, P0 ;  /* 0x000000ffff057224 */ /* 0x000fc800000e06ff */
[----:B------:R-:W-:-:S08]  /*7730*/  IMAD.WIDE.U32.X R4, R21, UR9, R4, P1 ;  /* 0x0000000915047c25 */ /* 0x000fd000088e0404 */
.L_x_175:
[--C-:B------:R-:W-:Y:S01]  /*7740*/  SHF.R.U64 R14, R4, UR10, R5.reuse ;  /* 0x0000000a040e7c19 */ /* 0x100fe20008001205 */
[----:B------:R-:W-:Y:S01]  /*7750*/  FMUL R22, R22, UR11 ;  /* 0x0000000b16167c20 */ /* 0x000fe20008400000 */
[----:B------:R-:W-:Y:S01]  /*7760*/  SHF.R.U32.HI R4, RZ, UR10, R5 ;  /* 0x0000000aff047c19 */ /* 0x000fe20008011605 */
[----:B------:R-:W0:Y:S01]  /*7770*/  LDC R6, c[0x0][0x144] ;  /* 0x00005100ff067b82 */ /* 0x000e220000000800 */
[----:B------:R-:W-:Y:S01]  /*7780*/  IADD3 R5, P0, RZ, -R14, RZ ;  /* 0x8000000eff057210 */ /* 0x000fe20007f1e0ff */
[----:B------:R-:W-:Y:S01]  /*7790*/  ULDC UR7, c[0x0][0x154] ;  /* 0x0000550000077ab9 */ /* 0x000fe20000000800 */
[----:B-1----:R-:W-:Y:S01]  /*77a0*/  I2FP.F32.U32 R7, R20 ;  /* 0x0000001400077245 */ /* 0x002fe20000201000 */
[----:B------:R-:W1:Y:S01]  /*77b0*/  F2I.U32.TRUNC.NTZ R22, R22 ;  /* 0x0000001600167305 */ /* 0x000e62000020f000 */
[----:B------:R-:W-:Y:S01]  /*77c0*/  ULDC.64 UR8, c[0x0][0x620] ;  /* 0x0001880000087ab9 */ /* 0x000fe20000000a00 */
[----:B------:R-:W-:Y:S01]  /*77d0*/  IMAD.X R4, RZ, RZ, ~R4, P0 ;  /* 0x000000ffff047224 */ /* 0x000fe200000e0e04 */
[----:B------:R-:W-:Y:S01]  /*77e0*/  ISETP.NE.AND P2, PT, R2, 0x1, PT ;  /* 0x000000010200780c */ /* 0x000fe20003f45270 */
[----:B------:R-:W-:Y:S01]  /*77f0*/  FMUL R23, R7, UR7 ;  /* 0x0000000707177c20 */ /* 0x000fe20008400000 */
[----:B------:R-:W2:Y:S01]  /*7800*/  LDC R25, c[0x0][0x148] ;  /* 0x00005200ff197b82 */ /* 0x000ea20000000800 */
[----:B------:R-:W-:Y:S01]  /*7810*/  IMAD R4, R4, UR8, RZ ;  /* 0x0000000804047c24 */ /* 0x000fe2000f8e02ff */
[----:B------:R-:W-:-:S03]  /*7820*/  ULDC UR7, c[0x0][0x618] ;  /* 0x0001860000077ab9 */ /* 0x000fc60000000800 */
[----:B------:R-:W3:Y:S01]  /*7830*/  F2I.U32.TRUNC.NTZ R23, R23 ;  /* 0x0000001700177305 */ /* 0x000ee2000020f000 */
[C---:B------:R-:W-:Y:S02]  /*7840*/  IMAD R7, R5.reuse, UR9, R4 ;  /* 0x0000000905077c24 */ /* 0x040fe4000f8e0204 */
[----:B------:R-:W-:Y:S01]  /*7850*/  IMAD.WIDE.U32 R4, R5, UR8, R16 ;  /* 0x0000000805047c25 */ /* 0x000fe2000f8e0010 */
[----:B------:R-:W-:Y:S02]  /*7860*/  ULDC.64 UR8, c[0x0][0x640] ;  /* 0x0001900000087ab9 */ /* 0x000fe40000000a00 */
[----:B------:R-:W-:Y:S01]  /*7870*/  ISETP.NE.U32.AND P0, PT, RZ, UR8, PT ;  /* 0x00000008ff007c0c */ /* 0x000fe2000bf05070 */
[----:B------:R-:W-:Y:S02]  /*7880*/  IMAD.IADD R5, R5, 0x1, R7 ;  /* 0x0000000105057824 */ /* 0x000fe400078e0207 */
[----:B-1----:R-:W-:Y:S01]  /*7890*/  IMAD.MOV R22, RZ, RZ, -R22 ;  /* 0x000000ffff167224 */ /* 0x002fe200078e0a16 */
[----:B------:R-:W-:-:S02]  /*78a0*/  ISETP.NE.AND.EX P0, PT, RZ, UR9, PT, P0 ;  /* 0x00000009ff007c0c */ /* 0x000fc4000bf05300 */
[----:B------:R-:W-:Y:S01]  /*78b0*/  SHF.R.U64 R21, R4, UR7, R5 ;  /* 0x0000000704157c19 */ /* 0x000fe20008001205 */
[----:B0-----:R-:W-:Y:S01]  /*78c0*/  IMAD R15, R6, R22, R15 ;  /* 0x00000016060f7224 */ /* 0x001fe200078e020f */
[----:B------:R-:W-:Y:S01]  /*78d0*/  SHF.R.U32.HI R4, RZ, UR7, R5 ;  /* 0x00000007ff047c19 */ /* 0x000fe20008011605 */
[----:B------:R-:W-:Y:S01]  /*78e0*/  ULDC UR7, c[0x0][0x608] ;  /* 0x0001820000077ab9 */ /* 0x000fe20000000800 */
[----:B---3--:R-:W-:Y:S02]  /*78f0*/  IMAD.MOV R6, RZ, RZ, -R23 ;  /* 0x000000ffff067224 */ /* 0x008fe400078e0a17 */
[--C-:B------:R-:W-:Y:S02]  /*7900*/  SHF.R.U64 R22, R21, UR7, R4.reuse ;  /* 0x0000000715167c19 */ /* 0x100fe40008001204 */
[----:B------:R-:W-:Y:S01]  /*7910*/  SHF.R.U32.HI R5, RZ, UR7, R4 ;  /* 0x00000007ff057c19 */ /* 0x000fe20008011604 */
[----:B------:R-:W-:Y:S01]  /*7920*/  ULDC UR7, c[0x0][0x658] ;  /* 0x0001960000077ab9 */ /* 0x000fe20000000800 */
[----:B--2---:R-:W-:-:S02]  /*7930*/  @P2 IMAD R15, R25, R6, R20 ;  /* 0x00000006190f2224 */ /* 0x004fc400078e0214 */
[--C-:B------:R-:W-:Y:S02]  /*7940*/  SHF.R.U64 R20, R22, UR7, R5.reuse ;  /* 0x0000000716147c19 */ /* 0x100fe40008001205 */
[----:B------:R-:W-:-:S03]  /*7950*/  SHF.R.U32.HI R23, RZ, UR7, R5 ;  /* 0x00000007ff177c19 */ /* 0x000fc60008011605 */
[----:B------:R-:W-:Y:S02]  /*7960*/  IMAD.MOV.U32 R6, RZ, RZ, R20 ;  /* 0x000000ffff067224 */ /* 0x000fe400078e0014 */
[----:B------:R-:W-:Y:S01]  /*7970*/  IMAD.MOV.U32 R5, RZ, RZ, R23 ;  /* 0x000000ffff057224 */ /* 0x000fe200078e0017 */
[----:B------:R-:W-:Y:S06]  /*7980*/  @!P0 BRA `(.L_x_176) ;  /* 0x00000000002c8947 */ /* 0x000fec0003800000 */
        /* <DEDUP_REMOVED lines=9> */
[----:B------:R-:W-:-:S04]  /*7a20*/  IMAD.WIDE.U32.X R4, R23, UR9, R4, P1 ;  /* 0x0000000917047c25 */ /* 0x000fc800088e0404 */
[----:B------:R-:W-:-:S07]  /*7a30*/  IMAD.MOV.U32 R6, RZ, RZ, R4 ;  /* 0x000000ffff067224 */ /* 0x000fce00078e0004 */
.L_x_176:
[----:B------:R-:W-:Y:S01]  /*7a40*/  ULDC UR7, c[0x0][0x648] ;  /* 0x0001920000077ab9 */ /* 0x000fe20000000800 */
[----:B------:R-:W-:Y:S01]  /*7a50*/  LOP3.LUT R4, R22, UR6, RZ, 0xc0, !PT ;  /* 0x0000000616047c12 */ /* 0x000fe2000f8ec0ff */
[----:B------:R-:W-:Y:S01]  /*7a60*/  ULDC UR8, c[0x0][0x610] ;  /* 0x0001840000087ab9 */ /* 0x000fe20000000800 */
[----:B------:R-:W-:Y:S01]  /*7a70*/  SHF.R.U64 R5, R6, UR7, R5 ;  /* 0x0000000706057c19 */ /* 0x000fe20008001205 */
[----:B------:R-:W-:Y:S01]  /*7a80*/  ULDC UR7, c[0x0][0x638] ;  /* 0x00018e0000077ab9 */ /* 0x000fe20000000800 */
[----:B------:R-:W-:-:S03]  /*7a90*/  LOP3.LUT R21, R21, UR4, RZ, 0xc0, !PT ;  /* 0x0000000415157c12 */ /* 0x000fc6000f8ec0ff */
[----:B------:R-:W-:Y:S02]  /*7aa0*/  IMAD.MOV R7, RZ, RZ, -R5 ;  /* 0x000000ffff077224 */ /* 0x000fe400078e0a05 */
[----:B------:R-:W-:Y:S02]  /*7ab0*/  IMAD R4, R5, UR5, R4 ;  /* 0x0000000505047c24 */ /* 0x000fe4000f8e0204 */
[----:B------:R-:W-:Y:S01]  /*7ac0*/  IMAD R20, R7, UR7, R20 ;  /* 0x0000000707147c24 */ /* 0x000fe2000f8e0214 */
[----:B------:R-:W-:Y:S01]  /*7ad0*/  ULDC UR7, c[0x0][0x600] ;  /* 0x0001800000077ab9 */ /* 0x000fe20000000800 */
[----:B------:R-:W-:Y:S02]  /*7ae0*/  IMAD R15, R4, UR8, R15 ;  /* 0x00000008040f7c24 */ /* 0x000fe4000f8e020f */
[----:B------:R-:W-:Y:S02]  /*7af0*/  IMAD R6, R20, UR7, R21 ;  /* 0x0000000714067c24 */ /* 0x000fe4000f8e0215 */
[----:B------:R-:W-:-:S03]  /*7b00*/  IMAD.MOV.U32 R4, RZ, RZ, 0x1 ;  /* 0x00000001ff047424 */ /* 0x000fc600078e00ff */
[----:B------:R-:W-:Y:S02]  /*7b10*/  SEL R20, R6, R15, !P2 ;  /* 0x0000000f06147207 */ /* 0x000fe40005000000 */
[----:B------:R-:W-:Y:S01]  /*7b20*/  SEL R21, R15, R6, !P2 ;  /* 0x000000060f157207 */ /* 0x000fe20005000000 */
[----:B------:R-:W-:-:S07]  /*7b30*/  IMAD.MOV.U32 R6, RZ, RZ, R14 ;  /* 0x000000ffff067224 */ /* 0x000fce00078e000e */
.L_x_174:
[----:B------:R-:W-:Y:S05]  /*7b40*/  BSYNC B1 ;  /* 0x0000000000017941 */ /* 0x000fea0003800000 */
.L_x_173:
[----:B------:R-:W-:-:S13]  /*7b50*/  LOP3.LUT P0, RZ, R4, 0xff, RZ, 0xc0, !PT ;  /* 0x000000ff04ff7812 */ /* 0x000fda000780c0ff */
[----:B------:R-:W-:Y:S05]  /*7b60*/  @P0 BRA `(.L_x_177) ;  /* 0xfffffff000fc0947 */ /* 0x000fea000383ffff */
[----:B------:R-:W-:Y:S05]  /*7b70*/  BSYNC B0 ;  /* 0x0000000000007941 */ /* 0x000fea0003800000 */
.L_x_166:
[----:B------:R-:W-:-:S03]  /*7b80*/  UMOV UR7, 0xffffffff ;  /* 0xffffffff00077882 */ /* 0x000fc60000000000 */
[----:B------:R-:W-:Y:S05]  /*7b90*/  BRA.DIV UR7, `(.L_x_178) ;  /* 0x0000000207f07947 */ /* 0x000fea000b800000 */
[----:B------:R-:W-:-:S13]  /*7ba0*/  ELECT P6, URZ, PT ;  /* 0x00000000003f782f */ /* 0x000fda00038c0000 */
.L_x_191:
[----:B------:R-:W-:Y:S04]  /*7bb0*/  BSSY B0, `(.L_x_179) ;  /* 0x0000022000007945 */ /* 0x000fe80003800000 */
[----:B------:R-:W-:Y:S05]  /*7bc0*/  @!P6 BRA `(.L_x_180) ;  /* 0x000000000080e947 */ /* 0x000fea0003800000 */
[----:B------:R-:W-:-:S04]  /*7bd0*/  LOP3.LUT R18, R18, 0x2, RZ, 0xfc, !PT ;  /* 0x0000000212127812 */ /* 0x000fc800078efcff */
[----:B------:R-:W-:-:S13]  /*7be0*/  ISETP.NE.AND P0, PT, R18, 0x3, PT ;  /* 0x000000031200780c */ /* 0x000fda0003f05270 */
[----:B------:R-:W-:Y:S05]  /*7bf0*/  @!P0 BRA `(.L_x_181) ;  /* 0x0000000000048947 */ /* 0x000fea0003800000 */
[----:B------:R-:W-:Y:S01]  /*7c00*/  BPT.TRAP 0x1 ;  /* 0x000000040000795c */ /* 0x000fe20000300000 */
.L_x_181:
[----:B------:R-:W0:Y:S01]  /*7c10*/  S2R R5, SR_CgaCtaId ;  /* 0x0000000000057919 */ /* 0x000e220000008800 */
[----:B------:R-:W-:Y:S02]  /*7c20*/  MOV R0, 0x400 ;  /* 0x0000040000007802 */ /* 0x000fe40000000f00 */
[----:B------:R-:W-:Y:S02]  /*7c30*/  SHF.L.U32 R2, R3, 0x1f, RZ ;  /* 0x0000001f03027819 */ /* 0x000fe400000006ff */
[----:B0-----:R-:W-:-:S05]  /*7c40*/  LEA R5, R5, R0, 0x18 ;  /* 0x0000000005057211 */ /* 0x001fca00078ec0ff */
[----:B------:R-:W-:-:S04]  /*7c50*/  VIADD R5, R5, 0x18 ;  /* 0x0000001805057836 */ /* 0x000fc80000000000 */
[C---:B------:R-:W-:Y:S02]  /*7c60*/  IMAD R7, R8.reuse, 0x8, R5 ;  /* 0x0000000808077824 */ /* 0x040fe400078e0205 */
[----:B------:R-:W-:Y:S02]  /*7c70*/  VIADD R8, R8, 0x1 ;  /* 0x0000000108087836 */ /* 0x000fe40000000000 */
[----:B------:R-:W0:Y:S03]  /*7c80*/  SYNCS.PHASECHK.TRANS64.TRYWAIT P0, [R7+URZ], R2 ;  /* 0x00000002070075a7 */ /* 0x000e26000800017f */
[----:B------:R-:W-:-:S04]  /*7c90*/  ISETP.NE.AND P1, PT, R8, 0x3, PT ;  /* 0x000000030800780c */ /* 0x000fc80003f25270 */
[----:B------:R-:W-:Y:S02]  /*7ca0*/  SEL R0, RZ, 0x1, P1 ;  /* 0x00000001ff007807 */ /* 0x000fe40000800000 */
[----:B------:R-:W-:Y:S02]  /*7cb0*/  SEL R8, R8, RZ, P1 ;  /* 0x000000ff08087207 */ /* 0x000fe40000800000 */
[----:B------:R-:W-:-:S03]  /*7cc0*/  LOP3.LUT R9, R3, R0, RZ, 0x3c, !PT ;  /* 0x0000000003097212 */ /* 0x000fc600078e3cff */
[----:B------:R-:W-:Y:S01]  /*7cd0*/  IMAD R4, R8, 0x8, R5 ;  /* 0x0000000808047824 */ /* 0x000fe200078e0205 */
[----:B------:R-:W-:Y:S01]  /*7ce0*/  SHF.L.U32 R3, R9, 0x1f, RZ ;  /* 0x0000001f09037819 */ /* 0x000fe200000006ff */
[----:B0-----:R-:W-:Y:S06]  /*7cf0*/  @!P0 BRA `(.L_x_182) ;  /* 0x0000000000b88947 */ /* 0x001fec0003800000 */
.L_x_192:
[----:B------:R-:W1:Y:S01]  /*7d00*/  SYNCS.PHASECHK.TRANS64.TRYWAIT P0, [R4+URZ], R3 ;  /* 0x00000003040075a7 */ /* 0x000e62000800017f */
[----:B------:R-:W-:-:S05]  /*7d10*/  VIADD R0, R8, 0x1 ;  /* 0x0000000108007836 */ /* 0x000fca0000000000 */
[----:B------:R-:W-:-:S04]  /*7d20*/  ISETP.NE.AND P1, PT, R0, 0x3, PT ;  /* 0x000000030000780c */ /* 0x000fc80003f25270 */
[----:B0-----:R-:W-:Y:S02]  /*7d30*/  SEL R2, RZ, 0x1, P1 ;  /* 0x00000001ff027807 */ /* 0x001fe40000800000 */
[----:B------:R-:W-:Y:S02]  /*7d40*/  SEL R0, R0, RZ, P1 ;  /* 0x000000ff00007207 */ /* 0x000fe40000800000 */
[----:B------:R-:W-:Y:S01]  /*7d50*/  LOP3.LUT R2, R9, R2, RZ, 0x3c, !PT ;  /* 0x0000000209027212 */ /* 0x000fe200078e3cff */
[----:B-1----:R-:W-:Y:S06]  /*7d60*/  @!P0 BRA `(.L_x_183) ;  /* 0x0000000000b08947 */ /* 0x002fec0003800000 */
.L_x_193:
[----:B------:R-:W-:Y:S01]  /*7d70*/  IMAD R5, R0, 0x8, R5 ;  /* 0x0000000800057824 */ /* 0x000fe200078e0205 */
[----:B------:R-:W-:-:S07]  /*7d80*/  SHF.L.U32 R0, R2, 0x1f, RZ ;  /* 0x0000001f02007819 */ /* 0x000fce00000006ff */
.L_x_184:
[----:B-1----:R1:W2:Y:S02]  /*7d90*/  SYNCS.PHASECHK.TRANS64.TRYWAIT P0, [R5+URZ], R0 ;  /* 0x00000000050075a7 */ /* 0x0022a4000800017f */
[----:B--2---:R-:W-:Y:S05]  /*7da0*/  @!P0 NANOSLEEP.SYNCS 0x989680 ;  /* 0x009896800000895d */ /* 0x004fea0003900000 */
[----:B------:R-:W2:Y:S02]  /*7db0*/  @!P0 SYNCS.PHASECHK.TRANS64 P0, [R5+URZ], R0 ;  /* 0x00000000050085a7 */ /* 0x000ea4000800007f */
[----:B--2---:R-:W-:Y:S05]  /*7dc0*/  @!P0 BRA `(.L_x_184) ;  /* 0xfffffffc00f08947 */ /* 0x004fea000383ffff */
.L_x_180:
[----:B------:R-:W-:Y:S05]  /*7dd0*/  BSYNC B0 ;  /* 0x0000000000007941 */ /* 0x000fea0003800000 */
.L_x_179:
[----:B------:R-:W-:Y:S05]  /*7de0*/  EXIT ;  /* 0x000000000000794d */ /* 0x000fea0003800000 */
.L_x_21:
[----:B-1----:R1:W2:Y:S02]  /*7df0*/  SYNCS.PHASECHK.TRANS64.TRYWAIT P1, [R3+URZ], R0 ;  /* 0x00000000030075a7 */ /* 0x0022a4000802017f */
[----:B--2---:R-:W-:Y:S05]  /*7e00*/  @!P1 NANOSLEEP.SYNCS 0x989680 ;  /* 0x009896800000995d */ /* 0x004fea0003900000 */
[----:B------:R-:W2:Y:S02]  /*7e10*/  @!P1 SYNCS.PHASECHK.TRANS64 P1, [R3+URZ], R0 ;  /* 0x00000000030095a7 */ /* 0x000ea4000802007f */
[----:B--2---:R-:W-:Y:S05]  /*7e20*/  @!P1 BRA `(.L_x_21) ;  /* 0xfffffffc00f09947 */ /* 0x004fea000383ffff */
[----:B------:R-:W-:Y:S05]  /*7e30*/  BRA `(.L_x_20) ;  /* 0xffffff9800507947 */ /* 0x000fea000383ffff */
.L_x_26:
[----:B-1----:R1:W2:Y:S02]  /*7e40*/  SYNCS.PHASECHK.TRANS64.TRYWAIT P1, [R5+URZ], R4 ;  /* 0x00000004050075a7 */ /* 0x0022a4000802017f */
[----:B--2---:R-:W-:Y:S05]  /*7e50*/  @!P1 NANOSLEEP.SYNCS 0x989680 ;  /* 0x009896800000995d */ /* 0x004fea0003900000 */
[----:B------:R-:W2:Y:S02]  /*7e60*/  @!P1 SYNCS.PHASECHK.TRANS64 P1, [R5+URZ], R4 ;  /* 0x00000004050095a7 */ /* 0x000ea4000802007f */
[----:B--2---:R-:W-:Y:S05]  /*7e70*/  @!P1 BRA `(.L_x_26) ;  /* 0xfffffffc00f09947 */ /* 0x004fea000383ffff */
[----:B------:R-:W-:Y:S05]  /*7e80*/  BRA `(.L_x_25) ;  /* 0xffffff9c002c7947 */ /* 0x000fea000383ffff */
.L_x_167:
[----:B------:R-:W-:Y:S01]  /*7e90*/  BSSY B1, `(.L_x_185) ;  /* 0x0000006000017945 */ /* 0x000fe20003800000 */
[----:B------:R-:W-:-:S07]  /*7ea0*/  IMAD.MOV.U32 R15, RZ, RZ, -0x1 ;  /* 0xffffffffff0f7424 */ /* 0x000fce00078e00ff */
[----:B------:R-:W-:Y:S05]  /*7eb0*/  WARPSYNC.COLLECTIVE R15, `(.L_x_186) ;  /* 0x000000000f0c7348 */ /* 0x000fea0003c00000 */
[----:B------:R-:W-:Y:S02]  /*7ec0*/  ELECT P6, UR62, PT ;  /* 0x00000000003e782f */ /* 0x000fe400038c0000 */
[----:B------:R-:W-:Y:S01]  /*7ed0*/  MOV R14, UR62 ;  /* 0x0000003e000e7c02 */ /* 0x000fe20008000f00 */
[----:B------:R-:W-:Y:S10]  /*7ee0*/  ENDCOLLECTIVE ;  /* 0x000000000000791b */ /* 0x000ff40003800000 */
.L_x_186:
[----:B------:R-:W-:Y:S05]  /*7ef0*/  BSYNC B1 ;  /* 0x0000000000017941 */ /* 0x000fea0003800000 */
.L_x_185:
[----:B------:R-:W-:Y:S05]  /*7f00*/  BRA `(.L_x_187) ;  /* 0xfffffff000207947 */ /* 0x000fea000383ffff */
.L_x_170:
[----:B-1----:R1:W2:Y:S02]  /*7f10*/  SYNCS.PHASECHK.TRANS64.TRYWAIT P0, [R24+URZ+0x18], R15 ;  /* 0x0000180f180075a7 */ /* 0x0022a4000800017f */
[----:B--2---:R-:W-:Y:S05]  /*7f20*/  @!P0 NANOSLEEP.SYNCS 0x989680 ;  /* 0x009896800000895d */ /* 0x004fea0003900000 */
[----:B------:R-:W2:Y:S02]  /*7f30*/  @!P0 SYNCS.PHASECHK.TRANS64 P0, [R24+URZ+0x18], R15 ;  /* 0x0000180f180085a7 */ /* 0x000ea4000800007f */
[----:B--2---:R-:W-:Y:S05]  /*7f40*/  @!P0 BRA `(.L_x_170) ;  /* 0xfffffffc00f08947 */ /* 0x004fea000383ffff */
[----:B------:R-:W-:Y:S05]  /*7f50*/  BRA `(.L_x_188) ;  /* 0xfffffff000687947 */ /* 0x000fea000383ffff */
.L_x_178:
[----:B------:R-:W-:Y:S01]  /*7f60*/  BSSY B0, `(.L_x_189) ;  /* 0x0000006000007945 */ /* 0x000fe20003800000 */
[----:B------:R-:W-:-:S07]  /*7f70*/  IMAD.MOV.U32 R15, RZ, RZ, -0x1 ;  /* 0xffffffffff0f7424 */ /* 0x000fce00078e00ff */
[----:B------:R-:W-:Y:S05]  /*7f80*/  WARPSYNC.COLLECTIVE R15, `(.L_x_190) ;  /* 0x000000000f0c7348 */ /* 0x000fea0003c00000 */
[----:B------:R-:W-:Y:S02]  /*7f90*/  ELECT P6, UR62, PT ;  /* 0x00000000003e782f */ /* 0x000fe400038c0000 */
[----:B------:R-:W-:Y:S01]  /*7fa0*/  MOV R14, UR62 ;  /* 0x0000003e000e7c02 */ /* 0x000fe20008000f00 */
[----:B------:R-:W-:Y:S10]  /*7fb0*/  ENDCOLLECTIVE ;  /* 0x000000000000791b */ /* 0x000ff40003800000 */
.L_x_190:
[----:B------:R-:W-:Y:S05]  /*7fc0*/  BSYNC B0 ;  /* 0x0000000000007941 */ /* 0x000fea0003800000 */
.L_x_189:
[----:B------:R-:W-:Y:S05]  /*7fd0*/  BRA `(.L_x_191) ;  /* 0xfffffff800f47947 */ /* 0x000fea000383ffff */
.L_x_182:
[----:B0-----:R0:W1:Y:S02]  /*7fe0*/  SYNCS.PHASECHK.TRANS64.TRYWAIT P0, [R7+URZ], R2 ;  /* 0x00000002070075a7 */ /* 0x001064000800017f */
[----:B-1----:R-:W-:Y:S05]  /*7ff0*/  @!P0 NANOSLEEP.SYNCS 0x989680 ;  /* 0x009896800000895d */ /* 0x002fea0003900000 */
[----:B------:R-:W1:Y:S02]  /*8000*/  @!P0 SYNCS.PHASECHK.TRANS64 P0, [R7+URZ], R2 ;  /* 0x00000002070085a7 */ /* 0x000e64000800007f */
[----:B-1----:R-:W-:Y:S05]  /*8010*/  @!P0 BRA `(.L_x_182) ;  /* 0xfffffffc00f08947 */ /* 0x002fea000383ffff */
[----:B------:R-:W-:Y:S05]  /*8020*/  BRA `(.L_x_192) ;  /* 0xfffffffc00347947 */ /* 0x000fea000383ffff */
.L_x_183:
[----:B0-----:R0:W1:Y:S02]  /*8030*/  SYNCS.PHASECHK.TRANS64.TRYWAIT P0, [R4+URZ], R3 ;  /* 0x00000003040075a7 */ /* 0x001064000800017f */
[----:B-1----:R-:W-:Y:S05]  /*8040*/  @!P0 NANOSLEEP.SYNCS 0x989680 ;  /* 0x009896800000895d */ /* 0x002fea0003900000 */
[----:B------:R-:W1:Y:S02]  /*8050*/  @!P0 SYNCS.PHASECHK.TRANS64 P0, [R4+URZ], R3 ;  /* 0x00000003040085a7 */ /* 0x000e64000800007f */
[----:B-1----:R-:W-:Y:S05]  /*8060*/  @!P0 BRA `(.L_x_183) ;  /* 0xfffffffc00f08947 */ /* 0x002fea000383ffff */
[----:B------:R-:W-:Y:S05]  /*8070*/  BRA `(.L_x_193) ;  /* 0xfffffffc003c7947 */ /* 0x000fea000383ffff */
.L_x_194:
[----:B------:R-:W-:-:S00]  /*8080*/  BRA `(.L_x_194) ;  /* 0xfffffffc00fc7947 */ /* 0x000fc0000383ffff */
[----:B------:R-:W-:-:S00]  /*8090*/  NOP ;  /* 0x0000000000007918 */ /* 0x000fc00000000000 */
        /* <DEDUP_REMOVED lines=14> */
.L_x_195:


//--------------------- .nv.global.init           --------------------------
	.section	.nv.global.init,"aw",@progbits
.nv.global.init:
	.type		$str$22,@object
	.size		$str$22,($str$23 - $str$22)
$str$22:
        /*0000*/ 	.byte	0x6b, 0x5f, 0x74, 0x69, 0x6c, 0x65, 0x5f, 0x63, 0x6f, 0x75, 0x6e, 0x74, 0x20, 0x3e, 0x3d, 0x20
        /*0010*/ 	.byte	0x31, 0x00
	.type		$str$23,@object
	.size		$str$23,(__unnamed_1 - $str$23)
$str$23:
        /*0012*/ 	.byte	0x2f, 0x74, 0x6d, 0x70, 0x2f, 0x63, 0x75, 0x74, 0x6c, 0x61, 0x73, 0x73, 0x5f, 0x73, 0x77, 0x65
        /*0022*/ 	.byte	0x65, 0x70, 0x5f, 0x73, 0x72, 0x63, 0x2f, 0x69, 0x6e, 0x63, 0x6c, 0x75, 0x64, 0x65, 0x2f, 0x63
        /*0032*/ 	.byte	0x75, 0x74, 0x6c, 0x61, 0x73, 0x73, 0x2f, 0x67, 0x65, 0x6d, 0x6d, 0x2f, 0x63, 0x6f, 0x6c, 0x6c
        /*0042*/ 	.byte	0x65, 0x63, 0x74, 0x69, 0x76, 0x65, 0x2f, 0x73, 0x6d, 0x39, 0x30, 0x5f, 0x6d, 0x6d, 0x61, 0x5f
        /*0052*/ 	.byte	0x74, 0x6d, 0x61, 0x5f, 0x67, 0x6d, 0x6d, 0x61, 0x5f, 0x73, 0x73, 0x5f, 0x77, 0x61, 0x72, 0x70
        /*0062*/ 	.byte	0x73, 0x70, 0x65, 0x63, 0x69, 0x61, 0x6c, 0x69, 0x7a, 0x65, 0x64, 0x2e, 0x68, 0x70, 0x70, 0x00
	.type		__unnamed_1,@object
	.size		__unnamed_1,(.L_0 - __unnamed_1)
__unnamed_1:
        /*0072*/ 	.byte	0x76, 0x6f, 0x69, 0x64, 0x20, 0x63, 0x75, 0x74, 0x6c, 0x61, 0x73, 0x73, 0x3a, 0x3a, 0x67, 0x65
        /* <DEDUP_REMOVED lines=180> */
        /*0bc2*/ 	.byte	0x6e, 0x74, 0x69, 0x74, 0x79, 0x5d, 0x00
.L_0:


//--------------------- .nv.shared._ZN7cutlass13device_kernelINS_4gemm6kernel13GemmUniversalIN4cute5tupleIJiiiiEEENS1_10collective13CollectiveMmaINS1_34MainloopSm90TmaGmmaWarpSpecializedILi3ENS5_IJNS4_1CILi2EEENSA_ILi1EEESC_EEENS1_35KernelTmaWarpSpecializedCooperativeEEENS5_IJNSA_ILi128EEESG_NSA_ILi64EEEEEENS_6half_tENS5_IJSC_llEEESJ_SK_NS4_8TiledMMAINS4_8MMA_AtomIJNS4_4SM904GMMA26MMA_64x128x16_F32F16F16_SSILNSO_5MajorE1ELSQ_1ELNSO_7ScaleInE1ELSR_1EEEEEENS4_6LayoutISD_NS5_IJSC_NSA_ILi0EEESV_EEEEENS5_IJNS4_10UnderscoreESY_SY_EEEEENS4_13SM90_TMA_LOADENS4_14ComposedLayoutINS4_7SwizzleILi3ELi4ELi3EEENS4_18smem_ptr_flag_bitsILi16EEENSU_INS5_IJSH_NSA_ILi8EEEEEENS5_IJSC_SH_EEEEEEEvNS4_8identityENS4_23SM90_TMA_LOAD_MULTICASTES1B_vS1C_EENS_8epilogue10collective6detail29Sm90TmaWarpSpecializedAdapterINS1G_15DefaultEpilogueISJ_NS5_IJlSC_lEEES1K_NS1F_6thread17LinearCombinationISJ_Li1EffLNS1L_9ScaleType4KindE0ELNS_15FloatRoundStyleE2ESJ_EENS1_15EpilogueDefaultEEEEEvvEEEEvNT_6ParamsE --------------------------
	.section	.nv.shared._ZN7cutlass13device_kernelINS_4gemm6kernel13GemmUniversalIN4cute5tupleIJiiiiEEENS1_10collective13CollectiveMmaINS1_34MainloopSm90TmaGmmaWarpSpecializedILi3ENS5_IJNS4_1CILi2EEENSA_ILi1EEESC_EEENS1_35KernelTmaWarpSpecializedCooperativeEEENS5_IJNSA_ILi128EEESG_NSA_ILi64EEEEEENS_6half_tENS5_IJSC_llEEESJ_SK_NS4_8TiledMMAINS4_8MMA_AtomIJNS4_4SM904GMMA26MMA_64x128x16_F32F16F16_SSILNSO_5MajorE1ELSQ_1ELNSO_7ScaleInE1ELSR_1EEEEEENS4_6LayoutISD_NS5_IJSC_NSA_ILi0EEESV_EEEEENS5_IJNS4_10UnderscoreESY_SY_EEEEENS4_13SM90_TMA_LOADENS4_14ComposedLayoutINS4_7SwizzleILi3ELi4ELi3EEENS4_18smem_ptr_flag_bitsILi16EEENSU_INS5_IJSH_NSA_ILi8EEEEEENS5_IJSC_SH_EEEEEEEvNS4_8identityENS4_23SM90_TMA_LOAD_MULTICASTES1B_vS1C_EENS_8epilogue10collective6detail29Sm90TmaWarpSpecializedAdapterINS1G_15DefaultEpilogueISJ_NS5_IJlSC_lEEES1K_NS1F_6thread17LinearCombinationISJ_Li1EffLNS1L_9ScaleType4KindE0ELNS_15FloatRoundStyleE2ESJ_EENS1_15EpilogueDefaultEEEEEvvEEEEvNT_6ParamsE,"aw",@nobits
	.sectionflags	@""
	.align	16
	.zero		1024


//--------------------- .nv.shared.reserved.0     --------------------------
	.section	.nv.shared.reserved.0,"aw",@nobits
	.weak		__nv_reservedSMEM_offset_0_alias
	.size		__nv_reservedSMEM_offset_0_alias, 0, 0
	.other		__nv_reservedSMEM_offset_0_alias,@"STO_CUDA_RESERVED_SHARED STV_DEFAULT"
__nv_reservedSMEM_offset_0_alias:
	.zero		0


//--------------------- .nv.global                --------------------------
	.section	.nv.global,"aw",@nobits
.nv.global:
	.type		_ZN40_INTERNAL_e80c9bca_4_k_cu_88ca364d_331204cute1_E,@object
	.size		_ZN40_INTERNAL_e80c9bca_4_k_cu_88ca364d_331204cute1_E,(_ZN40_INTERNAL_e80c9bca_4_k_cu_88ca364d_331204cuda3std3__45__cpo6cbeginE - _ZN40_INTERNAL_e80c9bca_4_k_cu_88ca364d_331204cute1_E)
_ZN40_INTERNAL_e80c9bca_4_k_cu_88ca364d_331204cute1_E:
	.zero		1
	.type		_ZN40_INTERNAL_e80c9bca_4_k_cu_88ca364d_331204cuda3std3__45__cpo6cbeginE,@object
	.size		_ZN40_INTERNAL_e80c9bca_4_k_cu_88ca364d_331204cuda3std3__45__cpo6cbeginE,(_ZN40_INTERNAL_e80c9bca_4_k_cu_88ca364d_331204cuda3std3__48in_placeE - _ZN40_INTERNAL_e80c9bca_4_k_cu_88ca364d_331204cuda3std3__45__cpo6cbeginE)
_ZN40_INTERNAL_e80c9bca_4_k_cu_88ca364d_331204cuda3std3__45__cpo6cbeginE:
	.zero		1
	.type		_ZN40_INTERNAL_e80c9bca_4_k_cu_88ca364d_331204cuda3std3__48in_placeE,@object
	.size		_ZN40_INTERNAL_e80c9bca_4_k_cu_88ca364d_331204cuda3std3__48in_placeE,(_ZN40_INTERNAL_e80c9bca_4_k_cu_88ca364d_331204cuda3std6ranges3__45__cpo9iter_moveE - _ZN40_INTERNAL_e80c9bca_4_k_cu_88ca364d_331204cuda3std3__48in_placeE)
_ZN40_INTERNAL_e80c9bca_4_k_cu_88ca364d_331204cuda3std3__48in_placeE:
	.zero		1
	.type		_ZN40_INTERNAL_e80c9bca_4_k_cu_88ca364d_331204cuda3std6ranges3__45__cpo9iter_moveE,@object
	.size		_ZN40_INTERNAL_e80c9bca_4_k_cu_88ca364d_331204cuda3std6ranges3__45__cpo9iter_moveE,(_ZN40_INTERNAL_e80c9bca_4_k_cu_88ca364d_331204cuda3std3__45__cpo5beginE - _ZN40_INTERNAL_e80c9bca_4_k_cu_88ca364d_331204cuda3std6ranges3__45__cpo9iter_moveE)
_ZN40_INTERNAL_e80c9bca_4_k_cu_88ca364d_331204cuda3std6ranges3__45__cpo9iter_moveE:
	.zero		1
	.type		_ZN40_INTERNAL_e80c9bca_4_k_cu_88ca364d_331204cuda3std3__45__cpo5beginE,@object
	.size		_ZN40_INTERNAL_e80c9bca_4_k_cu_88ca364d_331204cuda3std3__45__cpo5beginE,(_ZN40_INTERNAL_e80c9bca_4_k_cu_88ca364d_331204cuda3std3__442_GLOBAL__N__e80c9bca_4_k_cu_88ca364d_331206ignoreE - _ZN40_INTERNAL_e80c9bca_4_k_cu_88ca364d_331204cuda3std3__45__cpo5beginE)
_ZN40_INTERNAL_e80c9bca_4_k_cu_88ca364d_331204cuda3std3__45__cpo5beginE:
	.zero		1
	.type		_ZN40_INTERNAL_e80c9bca_4_k_cu_88ca364d_331204cuda3std3__442_GLOBAL__N__e80c9bca_4_k_cu_88ca364d_331206ignoreE,@object
	.size		_ZN40_INTERNAL_e80c9bca_4_k_cu_88ca364d_331204cuda3std3__442_GLOBAL__N__e80c9bca_4_k_cu_88ca364d_331206ignoreE,(_ZN40_INTERNAL_e80c9bca_4_k_cu_88ca364d_331204cute7productE - _ZN40_INTERNAL_e80c9bca_4_k_cu_88ca364d_331204cuda3std3__442_GLOBAL__N__e80c9bca_4_k_cu_88ca364d_331206ignoreE)
_ZN40_INTERNAL_e80c9bca_4_k_cu_88ca364d_331204cuda3std3__442_GLOBAL__N__e80c9bca_4_k_cu_88ca364d_331206ignoreE:
	.zero		1
	.type		_ZN40_INTERNAL_e80c9bca_4_k_cu_88ca364d_331204cute7productE,@object
	.size		_ZN40_INTERNAL_e80c9bca_4_k_cu_88ca364d_331204cute7productE,(_ZN40_INTERNAL_e80c9bca_4_k_cu_88ca364d_331204cuda3std3__45__cpo3endE - _ZN40_INTERNAL_e80c9bca_4_k_cu_88ca364d_331204cute7productE)
_ZN40_INTERNAL_e80c9bca_4_k_cu_88ca364d_331204cute7productE:
	.zero		1
	.type		_ZN40_INTERNAL_e80c9bca_4_k_cu_88ca364d_331204cuda3std3__45__cpo3endE,@object
	.size		_ZN40_INTERNAL_e80c9bca_4_k_cu_88ca364d_331204cuda3std3__45__cpo3endE,(_ZN40_INTERNAL_e80c9bca_4_k_cu_88ca364d_331204cuda3std3__419piecewise_constructE - _ZN40_INTERNAL_e80c9bca_4_k_cu_88ca364d_331204cuda3std3__45__cpo3endE)
_ZN40_INTERNAL_e80c9bca_4_k_cu_88ca364d_331204cuda3std3__45__cpo3endE:
	.zero		1
	.type		_ZN40_INTERNAL_e80c9bca_4_k_cu_88ca364d_331204cuda3std3__419piecewise_constructE,@object
	.size		_ZN40_INTERNAL_e80c9bca_4_k_cu_88ca364d_331204cuda3std3__419piecewise_constructE,(_ZN40_INTERNAL_e80c9bca_4_k_cu_88ca364d_331204cuda3std3__45__cpo4cendE - _ZN40_INTERNAL_e80c9bca_4_k_cu_88ca364d_331204cuda3std3__419piecewise_constructE)
_ZN40_INTERNAL_e80c9bca_4_k_cu_88ca364d_331204cuda3std3__419piecewise_constructE:
	.zero		1
	.type		_ZN40_INTERNAL_e80c9bca_4_k_cu_88ca364d_331204cuda3std3__45__cpo4cendE,@object
	.size		_ZN40_INTERNAL_e80c9bca_4_k_cu_88ca364d_331204cuda3std3__45__cpo4cendE,(_ZN40_INTERNAL_e80c9bca_4_k_cu_88ca364d_331204cuda3std6ranges3__45__cpo4swapE - _ZN40_INTERNAL_e80c9bca_4_k_cu_88ca364d_331204cuda3std3__45__cpo4cendE)
_ZN40_INTERNAL_e80c9bca_4_k_cu_88ca364d_331204cuda3std3__45__cpo4cendE:
	.zero		1
	.type		_ZN40_INTERNAL_e80c9bca_4_k_cu_88ca364d_331204cuda3std6ranges3__45__cpo4swapE,@object
	.size		_ZN40_INTERNAL_e80c9bca_4_k_cu_88ca364d_331204cuda3std6ranges3__45__cpo4swapE,(.L_8 - _ZN40_INTERNAL_e80c9bca_4_k_cu_88ca364d_331204cuda3std6ranges3__45__cpo4swapE)
_ZN40_INTERNAL_e80c9bca_4_k_cu_88ca364d_331204cuda3std6ranges3__45__cpo4swapE:
	.zero		1
.L_8:


//--------------------- .nv.constant0._ZN7cutlass13device_kernelINS_4gemm6kernel13GemmUniversalIN4cute5tupleIJiiiiEEENS1_10collective13CollectiveMmaINS1_34MainloopSm90TmaGmmaWarpSpecializedILi3ENS5_IJNS4_1CILi2EEENSA_ILi1EEESC_EEENS1_35KernelTmaWarpSpecializedCooperativeEEENS5_IJNSA_ILi128EEESG_NSA_ILi64EEEEEENS_6half_tENS5_IJSC_llEEESJ_SK_NS4_8TiledMMAINS4_8MMA_AtomIJNS4_4SM904GMMA26MMA_64x128x16_F32F16F16_SSILNSO_5MajorE1ELSQ_1ELNSO_7ScaleInE1ELSR_1EEEEEENS4_6LayoutISD_NS5_IJSC_NSA_ILi0EEESV_EEEEENS5_IJNS4_10UnderscoreESY_SY_EEEEENS4_13SM90_TMA_LOADENS4_14ComposedLayoutINS4_7SwizzleILi3ELi4ELi3EEENS4_18smem_ptr_flag_bitsILi16EEENSU_INS5_IJSH_NSA_ILi8EEEEEENS5_IJSC_SH_EEEEEEEvNS4_8identityENS4_23SM90_TMA_LOAD_MULTICASTES1B_vS1C_EENS_8epilogue10collective6detail29Sm90TmaWarpSpecializedAdapterINS1G_15DefaultEpilogueISJ_NS5_IJlSC_lEEES1K_NS1F_6thread17LinearCombinationISJ_Li1EffLNS1L_9ScaleType4KindE0ELNS_15FloatRoundStyleE2ESJ_EENS1_15EpilogueDefaultEEEEEvvEEEEvNT_6ParamsE --------------------------
	.section	.nv.constant0._ZN7cutlass13device_kernelINS_4gemm6kernel13GemmUniversalIN4cute5tupleIJiiiiEEENS1_10collective13CollectiveMmaINS1_34MainloopSm90TmaGmmaWarpSpecializedILi3ENS5_IJNS4_1CILi2EEENSA_ILi1EEESC_EEENS1_35KernelTmaWarpSpecializedCooperativeEEENS5_IJNSA_ILi128EEESG_NSA_ILi64EEEEEENS_6half_tENS5_IJSC_llEEESJ_SK_NS4_8TiledMMAINS4_8MMA_AtomIJNS4_4SM904GMMA26MMA_64x128x16_F32F16F16_SSILNSO_5MajorE1ELSQ_1ELNSO_7ScaleInE1ELSR_1EEEEEENS4_6LayoutISD_NS5_IJSC_NSA_ILi0EEESV_EEEEENS5_IJNS4_10UnderscoreESY_SY_EEEEENS4_13SM90_TMA_LOADENS4_14ComposedLayoutINS4_7SwizzleILi3ELi4ELi3EEENS4_18smem_ptr_flag_bitsILi16EEENSU_INS5_IJSH_NSA_ILi8EEEEEENS5_IJSC_SH_EEEEEEEvNS4_8identityENS4_23SM90_TMA_LOAD_MULTICASTES1B_vS1C_EENS_8epilogue10collective6detail29Sm90TmaWarpSpecializedAdapterINS1G_15DefaultEpilogueISJ_NS5_IJlSC_lEEES1K_NS1F_6thread17LinearCombinationISJ_Li1EffLNS1L_9ScaleType4KindE0ELNS_15FloatRoundStyleE2ESJ_EENS1_15EpilogueDefaultEEEEEvvEEEEvNT_6ParamsE,"a",@progbits
	.sectionflags	@""
	.align	4
.nv.constant0._ZN7cutlass13device_kernelINS_4gemm6kernel13GemmUniversalIN4cute5tupleIJiiiiEEENS1_10collective13CollectiveMmaINS1_34MainloopSm90TmaGmmaWarpSpecializedILi3ENS5_IJNS4_1CILi2EEENSA_ILi1EEESC_EEENS1_35KernelTmaWarpSpecializedCooperativeEEENS5_IJNSA_ILi128EEESG_NSA_ILi64EEEEEENS_6half_tENS5_IJSC_llEEESJ_SK_NS4_8TiledMMAINS4_8MMA_AtomIJNS4_4SM904GMMA26MMA_64x128x16_F32F16F16_SSILNSO_5MajorE1ELSQ_1ELNSO_7ScaleInE1ELSR_1EEEEEENS4_6LayoutISD_NS5_IJSC_NSA_ILi0EEESV_EEEEENS5_IJNS4_10UnderscoreESY_SY_EEEEENS4_13SM90_TMA_LOADENS4_14ComposedLayoutINS4_7SwizzleILi3ELi4ELi3EEENS4_18smem_ptr_flag_bitsILi16EEENSU_INS5_IJSH_NSA_ILi8EEEEEENS5_IJSC_SH_EEEEEEEvNS4_8identityENS4_23SM90_TMA_LOAD_MULTICASTES1B_vS1C_EENS_8epilogue10collective6detail29Sm90TmaWarpSpecializedAdapterINS1G_15DefaultEpilogueISJ_NS5_IJlSC_lEEES1K_NS1F_6thread17LinearCombinationISJ_Li1EffLNS1L_9ScaleType4KindE0ELNS_15FloatRoundStyleE2ESJ_EENS1_15EpilogueDefaultEEEEEvvEEEEvNT_6ParamsE:
	.zero		1664


//--------------------- SYMBOLS --------------------------

	.type		.nv.reservedSmem.offset0,@object
	.size		.nv.reservedSmem.offset0,0x4
	.type		__assertfail,@function
